// auto-generated by cutlass_sweep.gemm — config: {"arch": "sm_100", "cluster_m": 1, "cluster_n": 1, "dtype": "e5m2", "dtype_b": "e4m3", "layout": "nt", "stages": 0, "tile_k": 128, "tile_m": 64, "tile_n": 256}
#include "cutlass/cutlass.h"
#include "cutlass/gemm/collective/collective_builder.hpp"
#include "cutlass/gemm/device/gemm_universal_adapter.h"
#include "cutlass/gemm/kernel/gemm_universal.hpp"
#include "cutlass/epilogue/collective/collective_builder.hpp"

using ElemA = cutlass::float_e5m2_t;
using ElemB = cutlass::float_e4m3_t;
using ElemCD = cutlass::float_e5m2_t;
using Acc  = float;
using TileShape    = cute::Shape<cute::_64, cute::_256, cute::_128>;
using ClusterShape = cute::Shape<cute::_1, cute::_1, cute::_1>;

using CollectiveEpilogue = typename cutlass::epilogue::collective::CollectiveBuilder<
    cutlass::arch::Sm100, cutlass::arch::OpClassTensorOp,
    TileShape, ClusterShape,
    cutlass::epilogue::collective::EpilogueTileAuto,
    Acc, Acc,
    ElemCD, cutlass::layout::RowMajor, 128 / cutlass::sizeof_bits<ElemCD>::value,
    ElemCD, cutlass::layout::RowMajor, 128 / cutlass::sizeof_bits<ElemCD>::value,
    cutlass::epilogue::collective::EpilogueScheduleAuto
  >::CollectiveOp;

using CollectiveMainloop = typename cutlass::gemm::collective::CollectiveBuilder<
    cutlass::arch::Sm100, cutlass::arch::OpClassTensorOp,
    ElemA, cutlass::layout::RowMajor, 128 / cutlass::sizeof_bits<ElemA>::value,
    ElemB, cutlass::layout::ColumnMajor, 128 / cutlass::sizeof_bits<ElemB>::value,
    Acc,
    TileShape, ClusterShape,
    cutlass::gemm::collective::StageCountAutoCarveout<static_cast<int>(sizeof(typename CollectiveEpilogue::SharedStorage))>,
    cutlass::gemm::collective::KernelScheduleAuto
  >::CollectiveOp;

using GemmKernel = cutlass::gemm::kernel::GemmUniversal<
    cute::Shape<int,int,int,int>,
    CollectiveMainloop,
    CollectiveEpilogue
>;
using Gemm = cutlass::gemm::device::GemmUniversalAdapter<GemmKernel>;

// Force the device kernel symbol into the cubin without needing a host main.
auto* _anchor = &cutlass::device_kernel<GemmKernel>;


// ===== COMPILED SASS (sm_100a) =====

	.target	sm_100a

	.elftype	@"ET_EXEC"


//--------------------- .note.nv.tkinfo           --------------------------
	.section	.note.nv.tkinfo,"",@"SHT_NOTE"
	.sectionflags	@"SHF_NOTE_NV_TKINFO"
	.tkinfo
        /*0018*/ 	.word	0x00000002
        /*0030*/ 	.string	""
        /*0030*/ 	.string	"ptxas"
        /*0030*/ 	.string	"Cuda compilation tools, release 13.0, V13.0.88"
        /*0030*/ 	.string	"Build cuda_13.0.r13.0/compiler.36424714_0"
        /*0030*/ 	.string	"-arch sm_100a -m 64 "



//--------------------- .note.nv.cuinfo           --------------------------
	.section	.note.nv.cuinfo,"",@"SHT_NOTE"
	.sectionflags	@"SHF_NOTE_NV_CUINFO"
        /*0018*/ 	.short	0x0002
        /*001a*/ 	.short	0x0064
        /*001c*/ 	.short	0x0082
	.zero		2


//--------------------- .nv.info                  --------------------------
	.section	.nv.info,"",@"SHT_CUDA_INFO"
	.align	4


	//----- nvinfo : EIATTR_REGCOUNT
	.align		4
        /*0000*/ 	.byte	0x04, 0x2f
        /*0002*/ 	.short	(.L_20 - .L_19)
	.align		4
.L_19:
        /*0004*/ 	.word	index@(_ZN7cutlass13device_kernelINS_4gemm6kernel13GemmUniversalIN4cute5tupleIJiiiiEEENS1_10collective13CollectiveMmaINS1_35MainloopSm100TmaUmmaWarpSpecializedILi5ELi2ELi4ENS5_IJNS4_1CILi1EEESB_SB_EEEEENS5_IJNSA_ILi64EEENSA_ILi256EEENSA_ILi128EEEEEENS_12float_e5m2_tENS5_IJlSB_lEEENS_12float_e4m3_tESJ_NS4_8TiledMMAINS4_8MMA_AtomIJNS4_10MMA_TraitsINS4_19SM100_MMA_F8F6F4_SSEJSI_SK_fSE_SF_NS4_17integral_constantINS4_4UMMA5MajorELSR_0EEESS_NSP_INSQ_7ScaleInELST_0EEESU_EEEEEENS4_6LayoutISC_NS5_IJNSA_ILi0EEESY_SY_EEEEENS5_IJNS4_10UnderscoreES11_S11_EEEEENS4_13SM90_TMA_LOADENS4_14ComposedLayoutINS4_7SwizzleILi3ELi4ELi3EEENS4_18smem_ptr_flag_bitsILi8EEENSX_INS5_IJNSA_ILi8EEESG_EEENS5_IJSG_SB_EEEEEEEvNS4_8identityES14_S1E_vS1F_EENS_8epilogue10collective18CollectiveEpilogueINS1H_23Sm100TmaWarpSpecializedILi4ELi2ELi32ELb0ELb0EEEJSH_NS5_IJNSX_ISE_SB_EES1M_EEESI_SJ_SI_SJ_NS1H_6fusion15FusionCallbacksIS1L_NS1O_17LinearCombinationISI_fSI_fLNS_15FloatRoundStyleE2EEESH_S1N_JEEENS4_5SM1004TMEM4LOAD26SM100_TMEM_LOAD_16dp32b32xES14_NS15_INS16_ILi2ELi4ELi3EEES19_NSX_INS5_IJS1A_SE_EEENS5_IJSE_SB_EEEEEEENS4_39AutoVectorizingCopyWithAssumedAlignmentILi128EEENS4_14SM90_TMA_STOREES22_S24_S24_EEEvvEEEEvNT_6ParamsE)
        /*0008*/ 	.word	0x00000079


	//----- nvinfo : EIATTR_FRAME_SIZE
	.align		4
.L_20:
        /*000c*/ 	.byte	0x04, 0x11
        /*000e*/ 	.short	(.L_22 - .L_21)
	.align		4
.L_21:
        /*0010*/ 	.word	index@($__internal_2_$__cuda_sm10x_tcgen05_guardrail_trap_unallocated_columns_being_dealloced)
        /*0014*/ 	.word	0x00000000


	//----- nvinfo : EIATTR_FRAME_SIZE
	.align		4
.L_22:
        /*0018*/ 	.byte	0x04, 0x11
        /*001a*/ 	.short	(.L_24 - .L_23)
	.align		4
.L_23:
        /*001c*/ 	.word	index@($__internal_1_$__cuda_sm10x_tcgen05_guardrail_trap_phase_invalid_during_alloc)
        /*0020*/ 	.word	0x00000000


	//----- nvinfo : EIATTR_FRAME_SIZE
	.align		4
.L_24:
        /*0024*/ 	.byte	0x04, 0x11
        /*0026*/ 	.short	(.L_26 - .L_25)
	.align		4
.L_25:
        /*0028*/ 	.word	index@($__internal_0_$__cuda_sm10x_tcgen05_guardrail_trap_col_being_dealloced_not_returned_by_alloc)
        /*002c*/ 	.word	0x00000000


	//----- nvinfo : EIATTR_FRAME_SIZE
	.align		4
.L_26:
        /*0030*/ 	.byte	0x04, 0x11
        /*0032*/ 	.short	(.L_28 - .L_27)
	.align		4
.L_27:
        /*0034*/ 	.word	index@(_ZN7cutlass13device_kernelINS_4gemm6kernel13GemmUniversalIN4cute5tupleIJiiiiEEENS1_10collective13CollectiveMmaINS1_35MainloopSm100TmaUmmaWarpSpecializedILi5ELi2ELi4ENS5_IJNS4_1CILi1EEESB_SB_EEEEENS5_IJNSA_ILi64EEENSA_ILi256EEENSA_ILi128EEEEEENS_12float_e5m2_tENS5_IJlSB_lEEENS_12float_e4m3_tESJ_NS4_8TiledMMAINS4_8MMA_AtomIJNS4_10MMA_TraitsINS4_19SM100_MMA_F8F6F4_SSEJSI_SK_fSE_SF_NS4_17integral_constantINS4_4UMMA5MajorELSR_0EEESS_NSP_INSQ_7ScaleInELST_0EEESU_EEEEEENS4_6LayoutISC_NS5_IJNSA_ILi0EEESY_SY_EEEEENS5_IJNS4_10UnderscoreES11_S11_EEEEENS4_13SM90_TMA_LOADENS4_14ComposedLayoutINS4_7SwizzleILi3ELi4ELi3EEENS4_18smem_ptr_flag_bitsILi8EEENSX_INS5_IJNSA_ILi8EEESG_EEENS5_IJSG_SB_EEEEEEEvNS4_8identityES14_S1E_vS1F_EENS_8epilogue10collective18CollectiveEpilogueINS1H_23Sm100TmaWarpSpecializedILi4ELi2ELi32ELb0ELb0EEEJSH_NS5_IJNSX_ISE_SB_EES1M_EEESI_SJ_SI_SJ_NS1H_6fusion15FusionCallbacksIS1L_NS1O_17LinearCombinationISI_fSI_fLNS_15FloatRoundStyleE2EEESH_S1N_JEEENS4_5SM1004TMEM4LOAD26SM100_TMEM_LOAD_16dp32b32xES14_NS15_INS16_ILi2ELi4ELi3EEES19_NSX_INS5_IJS1A_SE_EEENS5_IJSE_SB_EEEEEEENS4_39AutoVectorizingCopyWithAssumedAlignmentILi128EEENS4_14SM90_TMA_STOREES22_S24_S24_EEEvvEEEEvNT_6ParamsE)
        /*0038*/ 	.word	0x00000000


	//----- nvinfo : EIATTR_MIN_STACK_SIZE
	.align		4
.L_28:
        /*003c*/ 	.byte	0x04, 0x12
        /*003e*/ 	.short	(.L_30 - .L_29)
	.align		4
.L_29:
        /*0040*/ 	.word	index@(_ZN7cutlass13device_kernelINS_4gemm6kernel13GemmUniversalIN4cute5tupleIJiiiiEEENS1_10collective13CollectiveMmaINS1_35MainloopSm100TmaUmmaWarpSpecializedILi5ELi2ELi4ENS5_IJNS4_1CILi1EEESB_SB_EEEEENS5_IJNSA_ILi64EEENSA_ILi256EEENSA_ILi128EEEEEENS_12float_e5m2_tENS5_IJlSB_lEEENS_12float_e4m3_tESJ_NS4_8TiledMMAINS4_8MMA_AtomIJNS4_10MMA_TraitsINS4_19SM100_MMA_F8F6F4_SSEJSI_SK_fSE_SF_NS4_17integral_constantINS4_4UMMA5MajorELSR_0EEESS_NSP_INSQ_7ScaleInELST_0EEESU_EEEEEENS4_6LayoutISC_NS5_IJNSA_ILi0EEESY_SY_EEEEENS5_IJNS4_10UnderscoreES11_S11_EEEEENS4_13SM90_TMA_LOADENS4_14ComposedLayoutINS4_7SwizzleILi3ELi4ELi3EEENS4_18smem_ptr_flag_bitsILi8EEENSX_INS5_IJNSA_ILi8EEESG_EEENS5_IJSG_SB_EEEEEEEvNS4_8identityES14_S1E_vS1F_EENS_8epilogue10collective18CollectiveEpilogueINS1H_23Sm100TmaWarpSpecializedILi4ELi2ELi32ELb0ELb0EEEJSH_NS5_IJNSX_ISE_SB_EES1M_EEESI_SJ_SI_SJ_NS1H_6fusion15FusionCallbacksIS1L_NS1O_17LinearCombinationISI_fSI_fLNS_15FloatRoundStyleE2EEESH_S1N_JEEENS4_5SM1004TMEM4LOAD26SM100_TMEM_LOAD_16dp32b32xES14_NS15_INS16_ILi2ELi4ELi3EEES19_NSX_INS5_IJS1A_SE_EEENS5_IJSE_SB_EEEEEEENS4_39AutoVectorizingCopyWithAssumedAlignmentILi128EEENS4_14SM90_TMA_STOREES22_S24_S24_EEEvvEEEEvNT_6ParamsE)
        /*0044*/ 	.word	0x00000000
.L_30:


//--------------------- .nv.compat                --------------------------
	.section	.nv.compat,"",@"SHT_CUDA_COMPAT_INFO"
	.align	4
        /*0000*/ 	.byte	0x02, 0x09, 0x01, 0x00, 0x02, 0x02, 0x02, 0x00, 0x02, 0x05, 0x05, 0x00, 0x03, 0x07, 0x01, 0x01
        /*0010*/ 	.byte	0x02, 0x03, 0x01, 0x00, 0x02, 0x06, 0x01, 0x00, 0x04, 0x0b, 0x08, 0x00, 0x09, 0x00, 0x00, 0x00
        /*0020*/ 	.byte	0x00, 0x00, 0x00, 0x00


//--------------------- .nv.info._ZN7cutlass13device_kernelINS_4gemm6kernel13GemmUniversalIN4cute5tupleIJiiiiEEENS1_10collective13CollectiveMmaINS1_35MainloopSm100TmaUmmaWarpSpecializedILi5ELi2ELi4ENS5_IJNS4_1CILi1EEESB_SB_EEEEENS5_IJNSA_ILi64EEENSA_ILi256EEENSA_ILi128EEEEEENS_12float_e5m2_tENS5_IJlSB_lEEENS_12float_e4m3_tESJ_NS4_8TiledMMAINS4_8MMA_AtomIJNS4_10MMA_TraitsINS4_19SM100_MMA_F8F6F4_SSEJSI_SK_fSE_SF_NS4_17integral_constantINS4_4UMMA5MajorELSR_0EEESS_NSP_INSQ_7ScaleInELST_0EEESU_EEEEEENS4_6LayoutISC_NS5_IJNSA_ILi0EEESY_SY_EEEEENS5_IJNS4_10UnderscoreES11_S11_EEEEENS4_13SM90_TMA_LOADENS4_14ComposedLayoutINS4_7SwizzleILi3ELi4ELi3EEENS4_18smem_ptr_flag_bitsILi8EEENSX_INS5_IJNSA_ILi8EEESG_EEENS5_IJSG_SB_EEEEEEEvNS4_8identityES14_S1E_vS1F_EENS_8epilogue10collective18CollectiveEpilogueINS1H_23Sm100TmaWarpSpecializedILi4ELi2ELi32ELb0ELb0EEEJSH_NS5_IJNSX_ISE_SB_EES1M_EEESI_SJ_SI_SJ_NS1H_6fusion15FusionCallbacksIS1L_NS1O_17LinearCombinationISI_fSI_fLNS_15FloatRoundStyleE2EEESH_S1N_JEEENS4_5SM1004TMEM4LOAD26SM100_TMEM_LOAD_16dp32b32xES14_NS15_INS16_ILi2ELi4ELi3EEES19_NSX_INS5_IJS1A_SE_EEENS5_IJSE_SB_EEEEEEENS4_39AutoVectorizingCopyWithAssumedAlignmentILi128EEENS4_14SM90_TMA_STOREES22_S24_S24_EEEvvEEEEvNT_6ParamsE --------------------------
	.section	.nv.info._ZN7cutlass13device_kernelINS_4gemm6kernel13GemmUniversalIN4cute5tupleIJiiiiEEENS1_10collective13CollectiveMmaINS1_35MainloopSm100TmaUmmaWarpSpecializedILi5ELi2ELi4ENS5_IJNS4_1CILi1EEESB_SB_EEEEENS5_IJNSA_ILi64EEENSA_ILi256EEENSA_ILi128EEEEEENS_12float_e5m2_tENS5_IJlSB_lEEENS_12float_e4m3_tESJ_NS4_8TiledMMAINS4_8MMA_AtomIJNS4_10MMA_TraitsINS4_19SM100_MMA_F8F6F4_SSEJSI_SK_fSE_SF_NS4_17integral_constantINS4_4UMMA5MajorELSR_0EEESS_NSP_INSQ_7ScaleInELST_0EEESU_EEEEEENS4_6LayoutISC_NS5_IJNSA_ILi0EEESY_SY_EEEEENS5_IJNS4_10UnderscoreES11_S11_EEEEENS4_13SM90_TMA_LOADENS4_14ComposedLayoutINS4_7SwizzleILi3ELi4ELi3EEENS4_18smem_ptr_flag_bitsILi8EEENSX_INS5_IJNSA_ILi8EEESG_EEENS5_IJSG_SB_EEEEEEEvNS4_8identityES14_S1E_vS1F_EENS_8epilogue10collective18CollectiveEpilogueINS1H_23Sm100TmaWarpSpecializedILi4ELi2ELi32ELb0ELb0EEEJSH_NS5_IJNSX_ISE_SB_EES1M_EEESI_SJ_SI_SJ_NS1H_6fusion15FusionCallbacksIS1L_NS1O_17LinearCombinationISI_fSI_fLNS_15FloatRoundStyleE2EEESH_S1N_JEEENS4_5SM1004TMEM4LOAD26SM100_TMEM_LOAD_16dp32b32xES14_NS15_INS16_ILi2ELi4ELi3EEES19_NSX_INS5_IJS1A_SE_EEENS5_IJSE_SB_EEEEEEENS4_39AutoVectorizingCopyWithAssumedAlignmentILi128EEENS4_14SM90_TMA_STOREES22_S24_S24_EEEvvEEEEvNT_6ParamsE,"",@"SHT_CUDA_INFO"
	.sectionflags	@""
	.align	4


	//----- nvinfo : EIATTR_CUDA_API_VERSION
	.align		4
        /*0000*/ 	.byte	0x04, 0x37
        /*0002*/ 	.short	(.L_32 - .L_31)
.L_31:
        /*0004*/ 	.word	0x00000082


	//----- nvinfo : EIATTR_KPARAM_INFO
	.align		4
.L_32:
        /*0008*/ 	.byte	0x04, 0x17
        /*000a*/ 	.short	(.L_34 - .L_33)
.L_33:
        /*000c*/ 	.word	0x00000000
        /*0010*/ 	.short	0x0000
        /*0012*/ 	.short	0x0000
        /*0014*/ 	.byte	0x00, 0xf0, 0x01, 0x20


	//----- nvinfo : EIATTR_AT_ENTRY_FRAGMENTS
	.align		4
.L_34:
        /*0018*/ 	.byte	0x04, 0x4f
        /*001a*/ 	.short	(.L_36 - .L_35)


	//   ....[0]....
.L_35:
        /*001c*/ 	.word	0x00000006


	//----- nvinfo : EIATTR_RESERVED_SMEM_USED
	.align		4
.L_36:
        /*0020*/ 	.byte	0x01, 0x41
	.zero		2


	//----- nvinfo : EIATTR_SPARSE_MMA_MASK
	.align		4
        /*0024*/ 	.byte	0x03, 0x50
        /*0026*/ 	.short	0x0000


	//----- nvinfo : EIATTR_TCGEN05_1CTA_USED
	.align		4
        /*0028*/ 	.byte	0x01, 0x51
	.zero		2


	//----- nvinfo : EIATTR_MAXREG_COUNT
	.align		4
        /*002c*/ 	.byte	0x03, 0x1b
        /*002e*/ 	.short	0x00ff


	//----- nvinfo : EIATTR_NUM_BARRIERS
	.align		4
        /*0030*/ 	.byte	0x02, 0x4c
        /*0032*/ 	.byte	0x07
	.zero		1


	//----- nvinfo : EIATTR_EXTERNS
	.align		4
        /*0034*/ 	.byte	0x04, 0x0f
        /*0036*/ 	.short	(.L_38 - .L_37)


	//   ....[0]....
	.align		4
.L_37:
        /*0038*/ 	.word	index@(__assertfail)


	//----- nvinfo : EIATTR_MERCURY_ISA_VERSION
	.align		4
.L_38:
        /*003c*/ 	.byte	0x03, 0x5f
        /*003e*/ 	.short	0x0101


	//----- nvinfo : EIATTR_INT_WARP_WIDE_INSTR_OFFSETS
	.align		4
        /*0040*/ 	.byte	0x04, 0x31
        /*0042*/ 	.short	(.L_40 - .L_39)


	//   ....[0]....
.L_39:
        /*0044*/ 	.word	0x00001e00


	//   ....[1]....
        /*0048*/ 	.word	0x00003930


	//   ....[2]....
        /*004c*/ 	.word	0x00003960


	//   ....[3]....
        /*0050*/ 	.word	0x000039b0


	//   ....[4]....
        /*0054*/ 	.word	0x000042d0


	//   ....[5]....
        /*0058*/ 	.word	0x00004330


	//   ....[6]....
        /*005c*/ 	.word	0x00004410


	//   ....[7]....
        /*0060*/ 	.word	0x00004480


	//   ....[8]....
        /*0064*/ 	.word	0x00004590


	//   ....[9]....
        /*0068*/ 	.word	0x00004620


	//   ....[10]....
        /*006c*/ 	.word	0x000047f0


	//   ....[11]....
        /*0070*/ 	.word	0x00004950


	//----- nvinfo : EIATTR_COOP_GROUP_MASK_REGIDS
	.align		4
.L_40:
        /*0074*/ 	.byte	0x04, 0x29
        /*0076*/ 	.short	(.L_42 - .L_41)


	//   ....[0]....
.L_41:
        /*0078*/ 	.word	0xffffffff


	//   ....[1]....
        /*007c*/ 	.word	0xffffffff


	//   ....[2]....
        /*0080*/ 	.word	0xffffffff


	//   ....[3]....
        /*0084*/ 	.word	0xffffffff


	//   ....[4]....
        /*0088*/ 	.word	0xffffffff


	//   ....[5]....
        /*008c*/ 	.word	0xffffffff


	//   ....[6]....
        /*0090*/ 	.word	0xffffffff


	//   ....[7]....
        /*0094*/ 	.word	0xffffffff


	//   ....[8]....
        /*0098*/ 	.word	0xffffffff


	//   ....[9]....
        /*009c*/ 	.word	0xffffffff


	//   ....[10]....
        /*00a0*/ 	.word	0xffffffff


	//   ....[11]....
        /*00a4*/ 	.word	0xffffffff


	//   ....[12]....
        /*00a8*/ 	.word	0xffffffff


	//----- nvinfo : EIATTR_COOP_GROUP_INSTR_OFFSETS
	.align		4
.L_42:
        /*00ac*/ 	.byte	0x04, 0x28
        /*00ae*/ 	.short	(.L_44 - .L_43)


	//   ....[0]....
.L_43:
        /*00b0*/ 	.word	0x00000090


	//   ....[1]....
        /*00b4*/ 	.word	0x000004d0


	//   ....[2]....
        /*00b8*/ 	.word	0x00000660


	//   ....[3]....
        /*00bc*/ 	.word	0x00000800


	//   ....[4]....
        /*00c0*/ 	.word	0x00000900


	//   ....[5]....
        /*00c4*/ 	.word	0x00000a70


	//   ....[6]....
        /*00c8*/ 	.word	0x00000c10


	//   ....[7]....
        /*00cc*/ 	.word	0x00001ce0


	//   ....[8]....
        /*00d0*/ 	.word	0x00002b50


	//   ....[9]....
        /*00d4*/ 	.word	0x00002d60


	//   ....[10]....
        /*00d8*/ 	.word	0x00002d90


	//   ....[11]....
        /*00dc*/ 	.word	0x00003820


	//   ....[12]....
        /*00e0*/ 	.word	0x00003a50


	//----- nvinfo : EIATTR_VRC_CTA_INIT_COUNT
	.align		4
.L_44:
        /*00e4*/ 	.byte	0x02, 0x4a
        /*00e6*/ 	.byte	0x80
	.zero		1


	//----- nvinfo : EIATTR_SYSCALL_OFFSETS
	.align		4
        /*00e8*/ 	.byte	0x04, 0x46
        /*00ea*/ 	.short	(.L_46 - .L_45)


	//   ....[0]....
.L_45:
        /*00ec*/ 	.word	0x000053d0


	//   ....[1]....
        /*00f0*/ 	.word	0x00005510


	//   ....[2]....
        /*00f4*/ 	.word	0x00005d10


	//   ....[3]....
        /*00f8*/ 	.word	0x00006ab0


	//   ....[4]....
        /*00fc*/ 	.word	0x00007810


	//   ....[5]....
        /*0100*/ 	.word	0x000085a0


	//----- nvinfo : EIATTR_MBARRIER_INSTR_OFFSETS
	.align		4
.L_46:
        /*0104*/ 	.byte	0x04, 0x39
        /*0106*/ 	.short	(.L_48 - .L_47)


	//   ....[0]....
.L_47:
        /*0108*/ 	.word	0x000005b0
        /*010c*/ 	.word	0x000000ff
        /*0110*/ 	.word	0x00000000
        /*0114*/ 	.short	0x0100
        /*0116*/ 	.byte	0x05
	.zero		1


	//   ....[1]....
        /*0118*/ 	.word	0x000005c0
        /*011c*/ 	.word	0x000000ff
        /*0120*/ 	.word	0x00000028
        /*0124*/ 	.short	0x0100
        /*0126*/ 	.byte	0x05
	.zero		1


	//   ....[2]....
        /*0128*/ 	.word	0x000005d0
        /*012c*/ 	.word	0x000000ff
        /*0130*/ 	.word	0x00000008
        /*0134*/ 	.short	0x0100
        /*0136*/ 	.byte	0x05
	.zero		1


	//   ....[3]....
        /*0138*/ 	.word	0x000005e0
        /*013c*/ 	.word	0x000000ff
        /*0140*/ 	.word	0x00000030
        /*0144*/ 	.short	0x0100
        /*0146*/ 	.byte	0x05
	.zero		1


	//   ....[4]....
        /*0148*/ 	.word	0x000005f0
        /*014c*/ 	.word	0x000000ff
        /*0150*/ 	.word	0x00000010
        /*0154*/ 	.short	0x0100
        /*0156*/ 	.byte	0x05
	.zero		1


	//   ....[5]....
        /*0158*/ 	.word	0x00000600
        /*015c*/ 	.word	0x000000ff
        /*0160*/ 	.word	0x00000038
        /*0164*/ 	.short	0x0100
        /*0166*/ 	.byte	0x05
	.zero		1


	//   ....[6]....
        /*0168*/ 	.word	0x00000610
        /*016c*/ 	.word	0x000000ff
        /*0170*/ 	.word	0x00000018
        /*0174*/ 	.short	0x0100
        /*0176*/ 	.byte	0x05
	.zero		1


	//   ....[7]....
        /*0178*/ 	.word	0x00000620
        /*017c*/ 	.word	0x000000ff
        /*0180*/ 	.word	0x00000040
        /*0184*/ 	.short	0x0100
        /*0186*/ 	.byte	0x05
	.zero		1


	//   ....[8]....
        /*0188*/ 	.word	0x00000630
        /*018c*/ 	.word	0x000000ff
        /*0190*/ 	.word	0x00000020
        /*0194*/ 	.short	0x0100
        /*0196*/ 	.byte	0x05
	.zero		1


	//   ....[9]....
        /*0198*/ 	.word	0x00000640
        /*019c*/ 	.word	0x000000ff
        /*01a0*/ 	.word	0x00000048
        /*01a4*/ 	.short	0x0100
        /*01a6*/ 	.byte	0x05
	.zero		1


	//   ....[10]....
        /*01a8*/ 	.word	0x00000770
        /*01ac*/ 	.word	0x000000ff
        /*01b0*/ 	.word	0x00000050
        /*01b4*/ 	.short	0x0100
        /*01b6*/ 	.byte	0x07
	.zero		1


	//   ....[11]....
        /*01b8*/ 	.word	0x00000780
        /*01bc*/ 	.word	0x000000ff
        /*01c0*/ 	.word	0x00000070
        /*01c4*/ 	.short	0x0100
        /*01c6*/ 	.byte	0x07
	.zero		1


	//   ....[12]....
        /*01c8*/ 	.word	0x00000790
        /*01cc*/ 	.word	0x000000ff
        /*01d0*/ 	.word	0x00000058
        /*01d4*/ 	.short	0x0100
        /*01d6*/ 	.byte	0x07
	.zero		1


	//   ....[13]....
        /*01d8*/ 	.word	0x000007a0
        /*01dc*/ 	.word	0x000000ff
        /*01e0*/ 	.word	0x00000078
        /*01e4*/ 	.short	0x0100
        /*01e6*/ 	.byte	0x07
	.zero		1


	//   ....[14]....
        /*01e8*/ 	.word	0x000007b0
        /*01ec*/ 	.word	0x000000ff
        /*01f0*/ 	.word	0x00000060
        /*01f4*/ 	.short	0x0100
        /*01f6*/ 	.byte	0x07
	.zero		1


	//   ....[15]....
        /*01f8*/ 	.word	0x000007c0
        /*01fc*/ 	.word	0x000000ff
        /*0200*/ 	.word	0x00000080
        /*0204*/ 	.short	0x0100
        /*0206*/ 	.byte	0x07
	.zero		1


	//   ....[16]....
        /*0208*/ 	.word	0x000007d0
        /*020c*/ 	.word	0x000000ff
        /*0210*/ 	.word	0x00000068
        /*0214*/ 	.short	0x0100
        /*0216*/ 	.byte	0x07
	.zero		1


	//   ....[17]....
        /*0218*/ 	.word	0x000007e0
        /*021c*/ 	.word	0x000000ff
        /*0220*/ 	.word	0x00000088
        /*0224*/ 	.short	0x0100
        /*0226*/ 	.byte	0x07
	.zero		1


	//   ....[18]....
        /*0228*/ 	.word	0x000008d0
        /*022c*/ 	.word	0x000000ff
        /*0230*/ 	.word	0x00000090
        /*0234*/ 	.short	0x0100
        /*0236*/ 	.byte	0x05
	.zero		1


	//   ....[19]....
        /*0238*/ 	.word	0x000008e0
        /*023c*/ 	.word	0x000000ff
        /*0240*/ 	.word	0x00000098
        /*0244*/ 	.short	0x0100
        /*0246*/ 	.byte	0x05
	.zero		1


	//   ....[20]....
        /*0248*/ 	.word	0x00000a20
        /*024c*/ 	.word	0x000000ff
        /*0250*/ 	.word	0x000000a0
        /*0254*/ 	.short	0x0100
        /*0256*/ 	.byte	0x05
	.zero		1


	//   ....[21]....
        /*0258*/ 	.word	0x00000a30
        /*025c*/ 	.word	0x000000ff
        /*0260*/ 	.word	0x000000b0
        /*0264*/ 	.short	0x0100
        /*0266*/ 	.byte	0x05
	.zero		1


	//   ....[22]....
        /*0268*/ 	.word	0x00000a40
        /*026c*/ 	.word	0x000000ff
        /*0270*/ 	.word	0x000000a8
        /*0274*/ 	.short	0x0100
        /*0276*/ 	.byte	0x05
	.zero		1


	//   ....[23]....
        /*0278*/ 	.word	0x00000a50
        /*027c*/ 	.word	0x000000ff
        /*0280*/ 	.word	0x000000b8
        /*0284*/ 	.short	0x0100
        /*0286*/ 	.byte	0x05
	.zero		1


	//   ....[24]....
        /*0288*/ 	.word	0x00000b80
        /*028c*/ 	.word	0x000000ff
        /*0290*/ 	.word	0x000000c0
        /*0294*/ 	.short	0x0100
        /*0296*/ 	.byte	0x07
	.zero		1


	//   ....[25]....
        /*0298*/ 	.word	0x00000b90
        /*029c*/ 	.word	0x000000ff
        /*02a0*/ 	.word	0x000000e0
        /*02a4*/ 	.short	0x0100
        /*02a6*/ 	.byte	0x07
	.zero		1


	//   ....[26]....
        /*02a8*/ 	.word	0x00000ba0
        /*02ac*/ 	.word	0x000000ff
        /*02b0*/ 	.word	0x000000c8
        /*02b4*/ 	.short	0x0100
        /*02b6*/ 	.byte	0x07
	.zero		1


	//   ....[27]....
        /*02b8*/ 	.word	0x00000bb0
        /*02bc*/ 	.word	0x000000ff
        /*02c0*/ 	.word	0x000000e8
        /*02c4*/ 	.short	0x0100
        /*02c6*/ 	.byte	0x07
	.zero		1


	//   ....[28]....
        /*02c8*/ 	.word	0x00000bc0
        /*02cc*/ 	.word	0x000000ff
        /*02d0*/ 	.word	0x000000d0
        /*02d4*/ 	.short	0x0100
        /*02d6*/ 	.byte	0x07
	.zero		1


	//   ....[29]....
        /*02d8*/ 	.word	0x00000bd0
        /*02dc*/ 	.word	0x000000ff
        /*02e0*/ 	.word	0x000000f0
        /*02e4*/ 	.short	0x0100
        /*02e6*/ 	.byte	0x07
	.zero		1


	//   ....[30]....
        /*02e8*/ 	.word	0x00000be0
        /*02ec*/ 	.word	0x000000ff
        /*02f0*/ 	.word	0x000000d8
        /*02f4*/ 	.short	0x0100
        /*02f6*/ 	.byte	0x07
	.zero		1


	//   ....[31]....
        /*02f8*/ 	.word	0x00000bf0
        /*02fc*/ 	.word	0x000000ff
        /*0300*/ 	.word	0x000000f8
        /*0304*/ 	.short	0x0100
        /*0306*/ 	.byte	0x07
	.zero		1


	//   ....[32]....
        /*0308*/ 	.word	0x00000ce0
        /*030c*/ 	.word	0x000000ff
        /*0310*/ 	.word	0x00000100
        /*0314*/ 	.short	0x0100
        /*0316*/ 	.byte	0x05
	.zero		1


	//   ....[33]....
        /*0318*/ 	.word	0x00000cf0
        /*031c*/ 	.word	0x000000ff
        /*0320*/ 	.word	0x00000110
        /*0324*/ 	.short	0x0100
        /*0326*/ 	.byte	0x05
	.zero		1


	//   ....[34]....
        /*0328*/ 	.word	0x00000d00
        /*032c*/ 	.word	0x000000ff
        /*0330*/ 	.word	0x00000108
        /*0334*/ 	.short	0x0100
        /*0336*/ 	.byte	0x05
	.zero		1


	//   ....[35]....
        /*0338*/ 	.word	0x00000d10
        /*033c*/ 	.word	0x000000ff
        /*0340*/ 	.word	0x00000118
        /*0344*/ 	.short	0x0100
        /*0346*/ 	.byte	0x05
	.zero		1


	//   ....[36]....
        /*0348*/ 	.word	0x000015e0
        /*034c*/ 	.word	0x00000002
        /*0350*/ 	.word	0x00000110
        /*0354*/ 	.short	0x010a
        /*0356*/ 	.byte	0xff
	.zero		1


	//   ....[37]....
        /*0358*/ 	.word	0x00001610
        /*035c*/ 	.word	0x00000002
        /*0360*/ 	.word	0x00000100
        /*0364*/ 	.short	0x0101
        /*0366*/ 	.byte	0xff
	.zero		1


	//   ....[38]....
        /*0368*/ 	.word	0x000016e0
        /*036c*/ 	.word	0x000000ff
        /*0370*/ 	.word	0x00000028
        /*0374*/ 	.short	0x010a
        /*0376*/ 	.byte	0x08
	.zero		1


	//   ....[39]....
        /*0378*/ 	.word	0x00001780
        /*037c*/ 	.word	0x000000ff
        /*0380*/ 	.word	0x00000028
        /*0384*/ 	.short	0x010a
        /*0386*/ 	.byte	0x21
	.zero		1


	//   ....[40]....
        /*0388*/ 	.word	0x000018d0
        /*038c*/ 	.word	0x000000ff
        /*0390*/ 	.word	0x00000028
        /*0394*/ 	.short	0x010a
        /*0396*/ 	.byte	0x08
	.zero		1


	//   ....[41]....
        /*0398*/ 	.word	0x000019e0
        /*039c*/ 	.word	0x000000ff
        /*03a0*/ 	.word	0x00000098
        /*03a4*/ 	.short	0x0101
        /*03a6*/ 	.byte	0x04
	.zero		1


	//   ....[42]....
        /*03a8*/ 	.word	0x00001a00
        /*03ac*/ 	.word	0x000000ff
        /*03b0*/ 	.word	0x00000028
        /*03b4*/ 	.short	0x010a
        /*03b6*/ 	.byte	0x08
	.zero		1


	//   ....[43]....
        /*03b8*/ 	.word	0x00001a80
        /*03bc*/ 	.word	0x000000ff
        /*03c0*/ 	.word	0x00000028
        /*03c4*/ 	.short	0x010a
        /*03c6*/ 	.byte	0x11
	.zero		1


	//   ....[44]....
        /*03c8*/ 	.word	0x00001bd0
        /*03cc*/ 	.word	0x000000ff
        /*03d0*/ 	.word	0x00000028
        /*03d4*/ 	.short	0x010a
        /*03d6*/ 	.byte	0x08
	.zero		1


	//   ....[45]....
        /*03d8*/ 	.word	0x00001d10
        /*03dc*/ 	.word	0x00000002
        /*03e0*/ 	.word	0x000000a0
        /*03e4*/ 	.short	0x010a
        /*03e6*/ 	.byte	0xff
	.zero		1


	//   ....[46]....
        /*03e8*/ 	.word	0x00001dd0
        /*03ec*/ 	.word	0x00000002
        /*03f0*/ 	.word	0x00000000
        /*03f4*/ 	.short	0x0101
        /*03f6*/ 	.byte	0xff
	.zero		1


	//   ....[47]....
        /*03f8*/ 	.word	0x00002330
        /*03fc*/ 	.word	0x000000ff
        /*0400*/ 	.word	0x00000000
        /*0404*/ 	.short	0x010a
        /*0406*/ 	.byte	0x05
	.zero		1


	//   ....[48]....
        /*0408*/ 	.word	0x000023c0
        /*040c*/ 	.word	0x000000ff
        /*0410*/ 	.word	0x00000000
        /*0414*/ 	.short	0x010a
        /*0416*/ 	.byte	0x05
	.zero		1


	//   ....[49]....
        /*0418*/ 	.word	0x00002450
        /*041c*/ 	.word	0x000000ff
        /*0420*/ 	.word	0x00000000
        /*0424*/ 	.short	0x010a
        /*0426*/ 	.byte	0x05
	.zero		1


	//   ....[50]....
        /*0428*/ 	.word	0x000024e0
        /*042c*/ 	.word	0x000000ff
        /*0430*/ 	.word	0x00000000
        /*0434*/ 	.short	0x010a
        /*0436*/ 	.byte	0x05
	.zero		1


	//   ....[51]....
        /*0438*/ 	.word	0x00002580
        /*043c*/ 	.word	0x00000000
        /*0440*/ 	.word	0x00000000
        /*0444*/ 	.short	0x010a
        /*0446*/ 	.byte	0xff
	.zero		1


	//   ....[52]....
        /*0448*/ 	.word	0x000026a0
        /*044c*/ 	.word	0x00000000
        /*0450*/ 	.word	0x00000100
        /*0454*/ 	.short	0x010a
        /*0456*/ 	.byte	0xff
	.zero		1


	//   ....[53]....
        /*0458*/ 	.word	0x00002710
        /*045c*/ 	.word	0x00000000
        /*0460*/ 	.word	0x00000000
        /*0464*/ 	.short	0x0101
        /*0466*/ 	.byte	0xff
	.zero		1


	//   ....[54]....
        /*0468*/ 	.word	0x00002730
        /*046c*/ 	.word	0x000000ff
        /*0470*/ 	.word	0x000000b0
        /*0474*/ 	.short	0x010a
        /*0476*/ 	.byte	0x05
	.zero		1


	//   ....[55]....
        /*0478*/ 	.word	0x00002850
        /*047c*/ 	.word	0x00000000
        /*0480*/ 	.word	0x000000a0
        /*0484*/ 	.short	0x010a
        /*0486*/ 	.byte	0xff
	.zero		1


	//   ....[56]....
        /*0488*/ 	.word	0x00002950
        /*048c*/ 	.word	0x00000000
        /*0490*/ 	.word	0x00000000
        /*0494*/ 	.short	0x0101
        /*0496*/ 	.byte	0xff
	.zero		1


	//   ....[57]....
        /*0498*/ 	.word	0x000029e0
        /*049c*/ 	.word	0x000000ff
        /*04a0*/ 	.word	0x000000b0
        /*04a4*/ 	.short	0x0106
        /*04a6*/ 	.byte	0x05
	.zero		1


	//   ....[58]....
        /*04a8*/ 	.word	0x00002a00
        /*04ac*/ 	.word	0x000000ff
        /*04b0*/ 	.word	0x000000b0
        /*04b4*/ 	.short	0x010a
        /*04b6*/ 	.byte	0x05
	.zero		1


	//   ....[59]....
        /*04b8*/ 	.word	0x00002a90
        /*04bc*/ 	.word	0x000000ff
        /*04c0*/ 	.word	0x000000b0
        /*04c4*/ 	.short	0x0106
        /*04c6*/ 	.byte	0x04
	.zero		1


	//   ....[60]....
        /*04c8*/ 	.word	0x00002ad0
        /*04cc*/ 	.word	0x00000000
        /*04d0*/ 	.word	0x000000b0
        /*04d4*/ 	.short	0x010a
        /*04d6*/ 	.byte	0xff
	.zero		1


	//   ....[61]....
        /*04d8*/ 	.word	0x00003010
        /*04dc*/ 	.word	0x00000000
        /*04e0*/ 	.word	0x000000a0
        /*04e4*/ 	.short	0x010a
        /*04e6*/ 	.byte	0xff
	.zero		1


	//   ....[62]....
        /*04e8*/ 	.word	0x00003110
        /*04ec*/ 	.word	0x00000003
        /*04f0*/ 	.word	0x00000000
        /*04f4*/ 	.short	0x0101
        /*04f6*/ 	.byte	0xff
	.zero		1


	//   ....[63]....
        /*04f8*/ 	.word	0x00003120
        /*04fc*/ 	.word	0x000000ff
        /*0500*/ 	.word	0x00000000
        /*0504*/ 	.short	0x010a
        /*0506*/ 	.byte	0x06
	.zero		1


	//   ....[64]....
        /*0508*/ 	.word	0x000031a0
        /*050c*/ 	.word	0x000000ff
        /*0510*/ 	.word	0x000000e0
        /*0514*/ 	.short	0x010a
        /*0516*/ 	.byte	0x07
	.zero		1


	//   ....[65]....
        /*0518*/ 	.word	0x00003280
        /*051c*/ 	.word	0x000000ff
        /*0520*/ 	.word	0x00000000
        /*0524*/ 	.short	0x010a
        /*0526*/ 	.byte	0x06
	.zero		1


	//   ....[66]....
        /*0528*/ 	.word	0x000033b0
        /*052c*/ 	.word	0x000000ff
        /*0530*/ 	.word	0x00000000
        /*0534*/ 	.short	0x010a
        /*0536*/ 	.byte	0x1a
	.zero		1


	//   ....[67]....
        /*0538*/ 	.word	0x00003650
        /*053c*/ 	.word	0x000000ff
        /*0540*/ 	.word	0x00000000
        /*0544*/ 	.short	0x010a
        /*0546*/ 	.byte	0x06
	.zero		1


	//   ....[68]....
        /*0548*/ 	.word	0x000036e0
        /*054c*/ 	.word	0x000000ff
        /*0550*/ 	.word	0x00000000
        /*0554*/ 	.short	0x010a
        /*0556*/ 	.byte	0x06
	.zero		1


	//   ....[69]....
        /*0558*/ 	.word	0x00003770
        /*055c*/ 	.word	0x000000ff
        /*0560*/ 	.word	0x00000000
        /*0564*/ 	.short	0x010a
        /*0566*/ 	.byte	0x06
	.zero		1


	//   ....[70]....
        /*0568*/ 	.word	0x00003800
        /*056c*/ 	.word	0x000000ff
        /*0570*/ 	.word	0x00000000
        /*0574*/ 	.short	0x010a
        /*0576*/ 	.byte	0x07
	.zero		1


	//   ....[71]....
        /*0578*/ 	.word	0x00003c80
        /*057c*/ 	.word	0x00000000
        /*0580*/ 	.word	0x000000a0
        /*0584*/ 	.short	0x010a
        /*0586*/ 	.byte	0xff
	.zero		1


	//   ....[72]....
        /*0588*/ 	.word	0x00003d40
        /*058c*/ 	.word	0x00000000
        /*0590*/ 	.word	0x00000000
        /*0594*/ 	.short	0x0101
        /*0596*/ 	.byte	0xff
	.zero		1


	//   ....[73]....
        /*0598*/ 	.word	0x00004060
        /*059c*/ 	.word	0x000000ff
        /*05a0*/ 	.word	0x00000098
        /*05a4*/ 	.short	0x010a
        /*05a6*/ 	.byte	0x07
	.zero		1


	//   ....[74]....
        /*05a8*/ 	.word	0x00004250
        /*05ac*/ 	.word	0x000000ff
        /*05b0*/ 	.word	0x00000070
        /*05b4*/ 	.short	0x010a
        /*05b6*/ 	.byte	0x07
	.zero		1


	//   ....[75]....
        /*05b8*/ 	.word	0x000043c0
        /*05bc*/ 	.word	0x000000ff
        /*05c0*/ 	.word	0x00000050
        /*05c4*/ 	.short	0x010b
        /*05c6*/ 	.byte	0x07
	.zero		1


	//   ....[76]....
        /*05c8*/ 	.word	0x000043d0
        /*05cc*/ 	.word	0x000000ff
        /*05d0*/ 	.word	0x00000000
        /*05d4*/ 	.short	0x0101
        /*05d6*/ 	.byte	0x08
	.zero		1


	//   ....[77]....
        /*05d8*/ 	.word	0x000043e0
        /*05dc*/ 	.word	0x000000ff
        /*05e0*/ 	.word	0x00000078
        /*05e4*/ 	.short	0x010a
        /*05e6*/ 	.byte	0x07
	.zero		1


	//   ....[78]....
        /*05e8*/ 	.word	0x00004530
        /*05ec*/ 	.word	0x000000ff
        /*05f0*/ 	.word	0x00000058
        /*05f4*/ 	.short	0x010b
        /*05f6*/ 	.byte	0x07
	.zero		1


	//   ....[79]....
        /*05f8*/ 	.word	0x00004540
        /*05fc*/ 	.word	0x000000ff
        /*0600*/ 	.word	0x00000000
        /*0604*/ 	.short	0x0101
        /*0606*/ 	.byte	0x08
	.zero		1


	//   ....[80]....
        /*0608*/ 	.word	0x00004550
        /*060c*/ 	.word	0x000000ff
        /*0610*/ 	.word	0x00000080
        /*0614*/ 	.short	0x010a
        /*0616*/ 	.byte	0x07
	.zero		1


	//   ....[81]....
        /*0618*/ 	.word	0x000046d0
        /*061c*/ 	.word	0x000000ff
        /*0620*/ 	.word	0x00000060
        /*0624*/ 	.short	0x010b
        /*0626*/ 	.byte	0x07
	.zero		1


	//   ....[82]....
        /*0628*/ 	.word	0x00004710
        /*062c*/ 	.word	0x000000ff
        /*0630*/ 	.word	0x00000000
        /*0634*/ 	.short	0x0101
        /*0636*/ 	.byte	0x08
	.zero		1


	//   ....[83]....
        /*0638*/ 	.word	0x00004750
        /*063c*/ 	.word	0x000000ff
        /*0640*/ 	.word	0x00000088
        /*0644*/ 	.short	0x010a
        /*0646*/ 	.byte	0x07
	.zero		1


	//   ....[84]....
        /*0648*/ 	.word	0x00004990
        /*064c*/ 	.word	0x000000ff
        /*0650*/ 	.word	0x00000068
        /*0654*/ 	.short	0x010b
        /*0656*/ 	.byte	0x07
	.zero		1


	//   ....[85]....
        /*0658*/ 	.word	0x000049b0
        /*065c*/ 	.word	0x000000ff
        /*0660*/ 	.word	0x00000000
        /*0664*/ 	.short	0x0101
        /*0666*/ 	.byte	0x0d
	.zero		1


	//   ....[86]....
        /*0668*/ 	.word	0x000049e0
        /*066c*/ 	.word	0x000000ff
        /*0670*/ 	.word	0x00000070
        /*0674*/ 	.short	0x010a
        /*0676*/ 	.byte	0x07
	.zero		1


	//   ....[87]....
        /*0678*/ 	.word	0x00004a00
        /*067c*/ 	.word	0x000000ff
        /*0680*/ 	.word	0x00000078
        /*0684*/ 	.short	0x010a
        /*0686*/ 	.byte	0x07
	.zero		1


	//   ....[88]....
        /*0688*/ 	.word	0x00004a20
        /*068c*/ 	.word	0x000000ff
        /*0690*/ 	.word	0x00000080
        /*0694*/ 	.short	0x010a
        /*0696*/ 	.byte	0x07
	.zero		1


	//   ....[89]....
        /*0698*/ 	.word	0x00004a60
        /*069c*/ 	.word	0x00000000
        /*06a0*/ 	.word	0x00000088
        /*06a4*/ 	.short	0x010a
        /*06a6*/ 	.byte	0xff
	.zero		1


	//   ....[90]....
        /*06a8*/ 	.word	0x00004da0
        /*06ac*/ 	.word	0x00000000
        /*06b0*/ 	.word	0x000000a0
        /*06b4*/ 	.short	0x010a
        /*06b6*/ 	.byte	0xff
	.zero		1


	//   ....[91]....
        /*06b8*/ 	.word	0x00004eb0
        /*06bc*/ 	.word	0x00000000
        /*06c0*/ 	.word	0x00000000
        /*06c4*/ 	.short	0x0101
        /*06c6*/ 	.byte	0xff
	.zero		1


	//   ....[92]....
        /*06c8*/ 	.word	0x000058d0
        /*06cc*/ 	.word	0x00000002
        /*06d0*/ 	.word	0x00000050
        /*06d4*/ 	.short	0x010a
        /*06d6*/ 	.byte	0xff
	.zero		1


	//   ....[93]....
        /*06d8*/ 	.word	0x00005910
        /*06dc*/ 	.word	0x00000071
        /*06e0*/ 	.word	0x000000c0
        /*06e4*/ 	.short	0x010a
        /*06e6*/ 	.byte	0xff
	.zero		1


	//   ....[94]....
        /*06e8*/ 	.word	0x00005a50
        /*06ec*/ 	.word	0x00000002
        /*06f0*/ 	.word	0x00000050
        /*06f4*/ 	.short	0x010a
        /*06f6*/ 	.byte	0xff
	.zero		1


	//   ....[95]....
        /*06f8*/ 	.word	0x00005b70
        /*06fc*/ 	.word	0x00000000
        /*0700*/ 	.word	0x00000000
        /*0704*/ 	.short	0x0101
        /*0706*/ 	.byte	0xff
	.zero		1


	//   ....[96]....
        /*0708*/ 	.word	0x00005bf0
        /*070c*/ 	.word	0x00000071
        /*0710*/ 	.word	0x000000c0
        /*0714*/ 	.short	0x010a
        /*0716*/ 	.byte	0xff
	.zero		1


	//   ....[97]....
        /*0718*/ 	.word	0x00006740
        /*071c*/ 	.word	0x00000000
        /*0720*/ 	.word	0x00000050
        /*0724*/ 	.short	0x010a
        /*0726*/ 	.byte	0xff
	.zero		1


	//   ....[98]....
        /*0728*/ 	.word	0x00006800
        /*072c*/ 	.word	0x00000000
        /*0730*/ 	.word	0x00000050
        /*0734*/ 	.short	0x010a
        /*0736*/ 	.byte	0xff
	.zero		1


	//   ....[99]....
        /*0738*/ 	.word	0x00006930
        /*073c*/ 	.word	0x00000000
        /*0740*/ 	.word	0x00000000
        /*0744*/ 	.short	0x0101
        /*0746*/ 	.byte	0xff
	.zero		1


	//   ....[100]....
        /*0748*/ 	.word	0x000074a0
        /*074c*/ 	.word	0x00000000
        /*0750*/ 	.word	0x00000050
        /*0754*/ 	.short	0x010a
        /*0756*/ 	.byte	0xff
	.zero		1


	//   ....[101]....
        /*0758*/ 	.word	0x00007560
        /*075c*/ 	.word	0x00000000
        /*0760*/ 	.word	0x00000050
        /*0764*/ 	.short	0x010a
        /*0766*/ 	.byte	0xff
	.zero		1


	//   ....[102]....
        /*0768*/ 	.word	0x00007690
        /*076c*/ 	.word	0x00000000
        /*0770*/ 	.word	0x00000000
        /*0774*/ 	.short	0x0101
        /*0776*/ 	.byte	0xff
	.zero		1


	//   ....[103]....
        /*0778*/ 	.word	0x00008230
        /*077c*/ 	.word	0x00000000
        /*0780*/ 	.word	0x00000050
        /*0784*/ 	.short	0x010a
        /*0786*/ 	.byte	0xff
	.zero		1


	//   ....[104]....
        /*0788*/ 	.word	0x000082f0
        /*078c*/ 	.word	0x00000000
        /*0790*/ 	.word	0x00000050
        /*0794*/ 	.short	0x010a
        /*0796*/ 	.byte	0xff
	.zero		1


	//   ....[105]....
        /*0798*/ 	.word	0x00008420
        /*079c*/ 	.word	0x00000000
        /*07a0*/ 	.word	0x00000000
        /*07a4*/ 	.short	0x0101
        /*07a6*/ 	.byte	0xff
	.zero		1


	//   ....[106]....
        /*07a8*/ 	.word	0x00008860
        /*07ac*/ 	.word	0x000000ff
        /*07b0*/ 	.word	0x00000000
        /*07b4*/ 	.short	0x0101
        /*07b6*/ 	.byte	0x05
	.zero		1


	//   ....[107]....
        /*07b8*/ 	.word	0x000090a0
        /*07bc*/ 	.word	0x00000002
        /*07c0*/ 	.word	0x00000110
        /*07c4*/ 	.short	0x010a
        /*07c6*/ 	.byte	0xff
	.zero		1


	//   ....[108]....
        /*07c8*/ 	.word	0x00009100
        /*07cc*/ 	.word	0x00000002
        /*07d0*/ 	.word	0x00000028
        /*07d4*/ 	.short	0x010a
        /*07d6*/ 	.byte	0xff
	.zero		1


	//   ....[109]....
        /*07d8*/ 	.word	0x00009160
        /*07dc*/ 	.word	0x00000002
        /*07e0*/ 	.word	0x00000028
        /*07e4*/ 	.short	0x010a
        /*07e6*/ 	.byte	0xff
	.zero		1


	//   ....[110]....
        /*07e8*/ 	.word	0x000091b0
        /*07ec*/ 	.word	0x00000002
        /*07f0*/ 	.word	0x000000a0
        /*07f4*/ 	.short	0x010a
        /*07f6*/ 	.byte	0xff
	.zero		1


	//   ....[111]....
        /*07f8*/ 	.word	0x00009210
        /*07fc*/ 	.word	0x00000000
        /*0800*/ 	.word	0x00000000
        /*0804*/ 	.short	0x010a
        /*0806*/ 	.byte	0xff
	.zero		1


	//   ....[112]....
        /*0808*/ 	.word	0x00009270
        /*080c*/ 	.word	0x00000000
        /*0810*/ 	.word	0x00000000
        /*0814*/ 	.short	0x010a
        /*0816*/ 	.byte	0xff
	.zero		1


	//   ....[113]....
        /*0818*/ 	.word	0x000092d0
        /*081c*/ 	.word	0x00000000
        /*0820*/ 	.word	0x00000000
        /*0824*/ 	.short	0x010a
        /*0826*/ 	.byte	0xff
	.zero		1


	//   ....[114]....
        /*0828*/ 	.word	0x00009330
        /*082c*/ 	.word	0x00000000
        /*0830*/ 	.word	0x00000000
        /*0834*/ 	.short	0x010a
        /*0836*/ 	.byte	0xff
	.zero		1


	//   ....[115]....
        /*0838*/ 	.word	0x00009380
        /*083c*/ 	.word	0x00000000
        /*0840*/ 	.word	0x00000100
        /*0844*/ 	.short	0x010a
        /*0846*/ 	.byte	0xff
	.zero		1


	//   ....[116]....
        /*0848*/ 	.word	0x000093e0
        /*084c*/ 	.word	0x00000000
        /*0850*/ 	.word	0x000000b0
        /*0854*/ 	.short	0x010a
        /*0856*/ 	.byte	0xff
	.zero		1


	//   ....[117]....
        /*0858*/ 	.word	0x00009430
        /*085c*/ 	.word	0x00000000
        /*0860*/ 	.word	0x000000a0
        /*0864*/ 	.short	0x010a
        /*0866*/ 	.byte	0xff
	.zero		1


	//   ....[118]....
        /*0868*/ 	.word	0x00009490
        /*086c*/ 	.word	0x00000000
        /*0870*/ 	.word	0x000000b0
        /*0874*/ 	.short	0x010a
        /*0876*/ 	.byte	0xff
	.zero		1


	//   ....[119]....
        /*0878*/ 	.word	0x000094e0
        /*087c*/ 	.word	0x00000000
        /*0880*/ 	.word	0x000000a0
        /*0884*/ 	.short	0x010a
        /*0886*/ 	.byte	0xff
	.zero		1


	//   ....[120]....
        /*0888*/ 	.word	0x00009540
        /*088c*/ 	.word	0x00000002
        /*0890*/ 	.word	0x000000e0
        /*0894*/ 	.short	0x010a
        /*0896*/ 	.byte	0xff
	.zero		1


	//   ....[121]....
        /*0898*/ 	.word	0x000095a0
        /*089c*/ 	.word	0x00000000
        /*08a0*/ 	.word	0x00000000
        /*08a4*/ 	.short	0x010a
        /*08a6*/ 	.byte	0xff
	.zero		1


	//   ....[122]....
        /*08a8*/ 	.word	0x00009600
        /*08ac*/ 	.word	0x00000000
        /*08b0*/ 	.word	0x00000000
        /*08b4*/ 	.short	0x010a
        /*08b6*/ 	.byte	0xff
	.zero		1


	//   ....[123]....
        /*08b8*/ 	.word	0x00009660
        /*08bc*/ 	.word	0x00000000
        /*08c0*/ 	.word	0x00000000
        /*08c4*/ 	.short	0x010a
        /*08c6*/ 	.byte	0xff
	.zero		1


	//   ....[124]....
        /*08c8*/ 	.word	0x000096c0
        /*08cc*/ 	.word	0x00000000
        /*08d0*/ 	.word	0x00000000
        /*08d4*/ 	.short	0x010a
        /*08d6*/ 	.byte	0xff
	.zero		1


	//   ....[125]....
        /*08d8*/ 	.word	0x00009720
        /*08dc*/ 	.word	0x00000000
        /*08e0*/ 	.word	0x00000000
        /*08e4*/ 	.short	0x010a
        /*08e6*/ 	.byte	0xff
	.zero		1


	//   ....[126]....
        /*08e8*/ 	.word	0x00009770
        /*08ec*/ 	.word	0x00000000
        /*08f0*/ 	.word	0x000000a0
        /*08f4*/ 	.short	0x010a
        /*08f6*/ 	.byte	0xff
	.zero		1


	//   ....[127]....
        /*08f8*/ 	.word	0x000097d0
        /*08fc*/ 	.word	0x00000000
        /*0900*/ 	.word	0x00000098
        /*0904*/ 	.short	0x010a
        /*0906*/ 	.byte	0xff
	.zero		1


	//   ....[128]....
        /*0908*/ 	.word	0x00009830
        /*090c*/ 	.word	0x00000000
        /*0910*/ 	.word	0x00000070
        /*0914*/ 	.short	0x010a
        /*0916*/ 	.byte	0xff
	.zero		1


	//   ....[129]....
        /*0918*/ 	.word	0x00009890
        /*091c*/ 	.word	0x00000000
        /*0920*/ 	.word	0x00000078
        /*0924*/ 	.short	0x010a
        /*0926*/ 	.byte	0xff
	.zero		1


	//   ....[130]....
        /*0928*/ 	.word	0x000098f0
        /*092c*/ 	.word	0x00000000
        /*0930*/ 	.word	0x00000080
        /*0934*/ 	.short	0x010a
        /*0936*/ 	.byte	0xff
	.zero		1


	//   ....[131]....
        /*0938*/ 	.word	0x00009950
        /*093c*/ 	.word	0x00000000
        /*0940*/ 	.word	0x00000088
        /*0944*/ 	.short	0x010a
        /*0946*/ 	.byte	0xff
	.zero		1


	//   ....[132]....
        /*0948*/ 	.word	0x000099b0
        /*094c*/ 	.word	0x00000000
        /*0950*/ 	.word	0x00000070
        /*0954*/ 	.short	0x010a
        /*0956*/ 	.byte	0xff
	.zero		1


	//   ....[133]....
        /*0958*/ 	.word	0x00009a10
        /*095c*/ 	.word	0x00000000
        /*0960*/ 	.word	0x00000078
        /*0964*/ 	.short	0x010a
        /*0966*/ 	.byte	0xff
	.zero		1


	//   ....[134]....
        /*0968*/ 	.word	0x00009a70
        /*096c*/ 	.word	0x00000000
        /*0970*/ 	.word	0x00000080
        /*0974*/ 	.short	0x010a
        /*0976*/ 	.byte	0xff
	.zero		1


	//   ....[135]....
        /*0978*/ 	.word	0x00009ac0
        /*097c*/ 	.word	0x00000000
        /*0980*/ 	.word	0x000000a0
        /*0984*/ 	.short	0x010a
        /*0986*/ 	.byte	0xff
	.zero		1


	//   ....[136]....
        /*0988*/ 	.word	0x00009b10
        /*098c*/ 	.word	0x00000002
        /*0990*/ 	.word	0x00000050
        /*0994*/ 	.short	0x010a
        /*0996*/ 	.byte	0xff
	.zero		1


	//   ....[137]....
        /*0998*/ 	.word	0x00009b60
        /*099c*/ 	.word	0x00000071
        /*09a0*/ 	.word	0x000000c0
        /*09a4*/ 	.short	0x010a
        /*09a6*/ 	.byte	0xff
	.zero		1


	//   ....[138]....
        /*09a8*/ 	.word	0x00009bb0
        /*09ac*/ 	.word	0x00000000
        /*09b0*/ 	.word	0x00000050
        /*09b4*/ 	.short	0x010a
        /*09b6*/ 	.byte	0xff
	.zero		1


	//   ....[139]....
        /*09b8*/ 	.word	0x00009c00
        /*09bc*/ 	.word	0x00000000
        /*09c0*/ 	.word	0x00000050
        /*09c4*/ 	.short	0x010a
        /*09c6*/ 	.byte	0xff
	.zero		1


	//   ....[140]....
        /*09c8*/ 	.word	0x00009c50
        /*09cc*/ 	.word	0x00000000
        /*09d0*/ 	.word	0x00000050
        /*09d4*/ 	.short	0x010a
        /*09d6*/ 	.byte	0xff
	.zero		1


	//----- nvinfo : EIATTR_NUM_MBARRIERS
	.align		4
.L_48:
        /*09d8*/ 	.byte	0x03, 0x38
        /*09da*/ 	.short	0x0024


	//----- nvinfo : EIATTR_EXIT_INSTR_OFFSETS
	.align		4
        /*09dc*/ 	.byte	0x04, 0x1c
        /*09de*/ 	.short	(.L_50 - .L_49)


	//   ....[0]....
.L_49:
        /*09e0*/ 	.word	0x000025b0


	//   ....[1]....
        /*09e4*/ 	.word	0x00002aa0


	//   ....[2]....
        /*09e8*/ 	.word	0x00002b00


	//   ....[3]....
        /*09ec*/ 	.word	0x00003a60


	//   ....[4]....
        /*09f0*/ 	.word	0x00004a90


	//   ....[5]....
        /*09f4*/ 	.word	0x00004ad0


	//   ....[6]....
        /*09f8*/ 	.word	0x00009090


	//----- nvinfo : EIATTR_MAX_THREADS
	.align		4
.L_50:
        /*09fc*/ 	.byte	0x04, 0x05
        /*09fe*/ 	.short	(.L_52 - .L_51)
.L_51:
        /*0a00*/ 	.word	0x00000100
        /*0a04*/ 	.word	0x00000001
        /*0a08*/ 	.word	0x00000001


	//----- nvinfo : EIATTR_CRS_STACK_SIZE
	.align		4
.L_52:
        /*0a0c*/ 	.byte	0x04, 0x1e
        /*0a0e*/ 	.short	(.L_54 - .L_53)
.L_53:
        /*0a10*/ 	.word	0x00000000


	//----- nvinfo : EIATTR_CBANK_PARAM_SIZE
	.align		4
.L_54:
        /*0a14*/ 	.byte	0x03, 0x19
        /*0a16*/ 	.short	0x0800


	//----- nvinfo : EIATTR_PARAM_CBANK
	.align		4
        /*0a18*/ 	.byte	0x04, 0x0a
        /*0a1a*/ 	.short	(.L_56 - .L_55)
	.align		4
.L_55:
        /*0a1c*/ 	.word	index@(.nv.constant0._ZN7cutlass13device_kernelINS_4gemm6kernel13GemmUniversalIN4cute5tupleIJiiiiEEENS1_10collective13CollectiveMmaINS1_35MainloopSm100TmaUmmaWarpSpecializedILi5ELi2ELi4ENS5_IJNS4_1CILi1EEESB_SB_EEEEENS5_IJNSA_ILi64EEENSA_ILi256EEENSA_ILi128EEEEEENS_12float_e5m2_tENS5_IJlSB_lEEENS_12float_e4m3_tESJ_NS4_8TiledMMAINS4_8MMA_AtomIJNS4_10MMA_TraitsINS4_19SM100_MMA_F8F6F4_SSEJSI_SK_fSE_SF_NS4_17integral_constantINS4_4UMMA5MajorELSR_0EEESS_NSP_INSQ_7ScaleInELST_0EEESU_EEEEEENS4_6LayoutISC_NS5_IJNSA_ILi0EEESY_SY_EEEEENS5_IJNS4_10UnderscoreES11_S11_EEEEENS4_13SM90_TMA_LOADENS4_14ComposedLayoutINS4_7SwizzleILi3ELi4ELi3EEENS4_18smem_ptr_flag_bitsILi8EEENSX_INS5_IJNSA_ILi8EEESG_EEENS5_IJSG_SB_EEEEEEEvNS4_8identityES14_S1E_vS1F_EENS_8epilogue10collective18CollectiveEpilogueINS1H_23Sm100TmaWarpSpecializedILi4ELi2ELi32ELb0ELb0EEEJSH_NS5_IJNSX_ISE_SB_EES1M_EEESI_SJ_SI_SJ_NS1H_6fusion15FusionCallbacksIS1L_NS1O_17LinearCombinationISI_fSI_fLNS_15FloatRoundStyleE2EEESH_S1N_JEEENS4_5SM1004TMEM4LOAD26SM100_TMEM_LOAD_16dp32b32xES14_NS15_INS16_ILi2ELi4ELi3EEES19_NSX_INS5_IJS1A_SE_EEENS5_IJSE_SB_EEEEEEENS4_39AutoVectorizingCopyWithAssumedAlignmentILi128EEENS4_14SM90_TMA_STOREES22_S24_S24_EEEvvEEEEvNT_6ParamsE)
        /*0a20*/ 	.short	0x0380
        /*0a22*/ 	.short	0x0800


	//----- nvinfo : EIATTR_SW_WAR
	.align		4
.L_56:
        /*0a24*/ 	.byte	0x04, 0x36
        /*0a26*/ 	.short	(.L_58 - .L_57)
.L_57:
        /*0a28*/ 	.word	0x00000008
.L_58:


//--------------------- .nv.callgraph             --------------------------
	.section	.nv.callgraph,"",@"SHT_CUDA_CALLGRAPH"
	.align	4
	.sectionentsize	8
	.align		4
        /*0000*/ 	.word	0x00000000
	.align		4
        /*0004*/ 	.word	0xffffffff
	.align		4
        /*0008*/ 	.word	index@(_ZN7cutlass13device_kernelINS_4gemm6kernel13GemmUniversalIN4cute5tupleIJiiiiEEENS1_10collective13CollectiveMmaINS1_35MainloopSm100TmaUmmaWarpSpecializedILi5ELi2ELi4ENS5_IJNS4_1CILi1EEESB_SB_EEEEENS5_IJNSA_ILi64EEENSA_ILi256EEENSA_ILi128EEEEEENS_12float_e5m2_tENS5_IJlSB_lEEENS_12float_e4m3_tESJ_NS4_8TiledMMAINS4_8MMA_AtomIJNS4_10MMA_TraitsINS4_19SM100_MMA_F8F6F4_SSEJSI_SK_fSE_SF_NS4_17integral_constantINS4_4UMMA5MajorELSR_0EEESS_NSP_INSQ_7ScaleInELST_0EEESU_EEEEEENS4_6LayoutISC_NS5_IJNSA_ILi0EEESY_SY_EEEEENS5_IJNS4_10UnderscoreES11_S11_EEEEENS4_13SM90_TMA_LOADENS4_14ComposedLayoutINS4_7SwizzleILi3ELi4ELi3EEENS4_18smem_ptr_flag_bitsILi8EEENSX_INS5_IJNSA_ILi8EEESG_EEENS5_IJSG_SB_EEEEEEEvNS4_8identityES14_S1E_vS1F_EENS_8epilogue10collective18CollectiveEpilogueINS1H_23Sm100TmaWarpSpecializedILi4ELi2ELi32ELb0ELb0EEEJSH_NS5_IJNSX_ISE_SB_EES1M_EEESI_SJ_SI_SJ_NS1H_6fusion15FusionCallbacksIS1L_NS1O_17LinearCombinationISI_fSI_fLNS_15FloatRoundStyleE2EEESH_S1N_JEEENS4_5SM1004TMEM4LOAD26SM100_TMEM_LOAD_16dp32b32xES14_NS15_INS16_ILi2ELi4ELi3EEES19_NSX_INS5_IJS1A_SE_EEENS5_IJSE_SB_EEEEEEENS4_39AutoVectorizingCopyWithAssumedAlignmentILi128EEENS4_14SM90_TMA_STOREES22_S24_S24_EEEvvEEEEvNT_6ParamsE)
	.align		4
        /*000c*/ 	.word	index@(__assertfail)
	.align		4
        /*0010*/ 	.word	0x00000000
	.align		4
        /*0014*/ 	.word	0xfffffffe
	.align		4
        /*0018*/ 	.word	0x00000000
	.align		4
        /*001c*/ 	.word	0xfffffffd
	.align		4
        /*0020*/ 	.word	0x00000000
	.align		4
        /*0024*/ 	.word	0xfffffffc


//--------------------- .nv.constant4             --------------------------
	.section	.nv.constant4,"a",@progbits
	.align	8
	.align		8
.nv.constant4:
        /*0000*/ 	.dword	__assertfail
	.align		8
        /*0008*/ 	.dword	__unnamed_1
	.align		8
        /*0010*/ 	.dword	__unnamed_2
	.align		8
        /*0018*/ 	.dword	__unnamed_3
	.align		8
        /*0020*/ 	.dword	_ZN40_INTERNAL_05ec5986_4_k_cu_4b7b9b92_283424cuda3std3__45__cpo5beginE
	.align		8
        /*0028*/ 	.dword	_ZN40_INTERNAL_05ec5986_4_k_cu_4b7b9b92_283424cuda3std3__45__cpo3endE
	.align		8
        /*0030*/ 	.dword	_ZN40_INTERNAL_05ec5986_4_k_cu_4b7b9b92_283424cuda3std3__45__cpo6cbeginE
	.align		8
        /*0038*/ 	.dword	_ZN40_INTERNAL_05ec5986_4_k_cu_4b7b9b92_283424cuda3std3__45__cpo4cendE
	.align		8
        /*0040*/ 	.dword	_ZN40_INTERNAL_05ec5986_4_k_cu_4b7b9b92_283424cuda3std3__442_GLOBAL__N__05ec5986_4_k_cu_4b7b9b92_283426ignoreE
	.align		8
        /*0048*/ 	.dword	_ZN40_INTERNAL_05ec5986_4_k_cu_4b7b9b92_283424cuda3std3__419piecewise_constructE
	.align		8
        /*0050*/ 	.dword	_ZN40_INTERNAL_05ec5986_4_k_cu_4b7b9b92_283424cuda3std3__48in_placeE
	.align		8
        /*0058*/ 	.dword	_ZN40_INTERNAL_05ec5986_4_k_cu_4b7b9b92_283424cuda3std6ranges3__45__cpo4swapE
	.align		8
        /*0060*/ 	.dword	_ZN40_INTERNAL_05ec5986_4_k_cu_4b7b9b92_283424cuda3std6ranges3__45__cpo9iter_moveE
	.align		8
        /*0068*/ 	.dword	_ZN40_INTERNAL_05ec5986_4_k_cu_4b7b9b92_283424cute7productE
	.align		8
        /*0070*/ 	.dword	_ZN40_INTERNAL_05ec5986_4_k_cu_4b7b9b92_283424cute1_E
	.align		8
        /*0078*/ 	.dword	$str$25
	.align		8
        /*0080*/ 	.dword	$str$26
	.align		8
        /*0088*/ 	.dword	$str$27
	.align		8
        /*0090*/ 	.dword	$str$28


//--------------------- .text._ZN7cutlass13device_kernelINS_4gemm6kernel13GemmUniversalIN4cute5tupleIJiiiiEEENS1_10collective13CollectiveMmaINS1_35MainloopSm100TmaUmmaWarpSpecializedILi5ELi2ELi4ENS5_IJNS4_1CILi1EEESB_SB_EEEEENS5_IJNSA_ILi64EEENSA_ILi256EEENSA_ILi128EEEEEENS_12float_e5m2_tENS5_IJlSB_lEEENS_12float_e4m3_tESJ_NS4_8TiledMMAINS4_8MMA_AtomIJNS4_10MMA_TraitsINS4_19SM100_MMA_F8F6F4_SSEJSI_SK_fSE_SF_NS4_17integral_constantINS4_4UMMA5MajorELSR_0EEESS_NSP_INSQ_7ScaleInELST_0EEESU_EEEEEENS4_6LayoutISC_NS5_IJNSA_ILi0EEESY_SY_EEEEENS5_IJNS4_10UnderscoreES11_S11_EEEEENS4_13SM90_TMA_LOADENS4_14ComposedLayoutINS4_7SwizzleILi3ELi4ELi3EEENS4_18smem_ptr_flag_bitsILi8EEENSX_INS5_IJNSA_ILi8EEESG_EEENS5_IJSG_SB_EEEEEEEvNS4_8identityES14_S1E_vS1F_EENS_8epilogue10collective18CollectiveEpilogueINS1H_23Sm100TmaWarpSpecializedILi4ELi2ELi32ELb0ELb0EEEJSH_NS5_IJNSX_ISE_SB_EES1M_EEESI_SJ_SI_SJ_NS1H_6fusion15FusionCallbacksIS1L_NS1O_17LinearCombinationISI_fSI_fLNS_15FloatRoundStyleE2EEESH_S1N_JEEENS4_5SM1004TMEM4LOAD26SM100_TMEM_LOAD_16dp32b32xES14_NS15_INS16_ILi2ELi4ELi3EEES19_NSX_INS5_IJS1A_SE_EEENS5_IJSE_SB_EEEEEEENS4_39AutoVectorizingCopyWithAssumedAlignmentILi128EEENS4_14SM90_TMA_STOREES22_S24_S24_EEEvvEEEEvNT_6ParamsE --------------------------
	.section	.text._ZN7cutlass13device_kernelINS_4gemm6kernel13GemmUniversalIN4cute5tupleIJiiiiEEENS1_10collective13CollectiveMmaINS1_35MainloopSm100TmaUmmaWarpSpecializedILi5ELi2ELi4ENS5_IJNS4_1CILi1EEESB_SB_EEEEENS5_IJNSA_ILi64EEENSA_ILi256EEENSA_ILi128EEEEEENS_12float_e5m2_tENS5_IJlSB_lEEENS_12float_e4m3_tESJ_NS4_8TiledMMAINS4_8MMA_AtomIJNS4_10MMA_TraitsINS4_19SM100_MMA_F8F6F4_SSEJSI_SK_fSE_SF_NS4_17integral_constantINS4_4UMMA5MajorELSR_0EEESS_NSP_INSQ_7ScaleInELST_0EEESU_EEEEEENS4_6LayoutISC_NS5_IJNSA_ILi0EEESY_SY_EEEEENS5_IJNS4_10UnderscoreES11_S11_EEEEENS4_13SM90_TMA_LOADENS4_14ComposedLayoutINS4_7SwizzleILi3ELi4ELi3EEENS4_18smem_ptr_flag_bitsILi8EEENSX_INS5_IJNSA_ILi8EEESG_EEENS5_IJSG_SB_EEEEEEEvNS4_8identityES14_S1E_vS1F_EENS_8epilogue10collective18CollectiveEpilogueINS1H_23Sm100TmaWarpSpecializedILi4ELi2ELi32ELb0ELb0EEEJSH_NS5_IJNSX_ISE_SB_EES1M_EEESI_SJ_SI_SJ_NS1H_6fusion15FusionCallbacksIS1L_NS1O_17LinearCombinationISI_fSI_fLNS_15FloatRoundStyleE2EEESH_S1N_JEEENS4_5SM1004TMEM4LOAD26SM100_TMEM_LOAD_16dp32b32xES14_NS15_INS16_ILi2ELi4ELi3EEES19_NSX_INS5_IJS1A_SE_EEENS5_IJSE_SB_EEEEEEENS4_39AutoVectorizingCopyWithAssumedAlignmentILi128EEENS4_14SM90_TMA_STOREES22_S24_S24_EEEvvEEEEvNT_6ParamsE,"ax",@progbits
	.align	128
.text._ZN7cutlass13device_kernelINS_4gemm6kernel13GemmUniversalIN4cute5tupleIJiiiiEEENS1_10collective13CollectiveMmaINS1_35MainloopSm100TmaUmmaWarpSpecializedILi5ELi2ELi4ENS5_IJNS4_1CILi1EEESB_SB_EEEEENS5_IJNSA_ILi64EEENSA_ILi256EEENSA_ILi128EEEEEENS_12float_e5m2_tENS5_IJlSB_lEEENS_12float_e4m3_tESJ_NS4_8TiledMMAINS4_8MMA_AtomIJNS4_10MMA_TraitsINS4_19SM100_MMA_F8F6F4_SSEJSI_SK_fSE_SF_NS4_17integral_constantINS4_4UMMA5MajorELSR_0EEESS_NSP_INSQ_7ScaleInELST_0EEESU_EEEEEENS4_6LayoutISC_NS5_IJNSA_ILi0EEESY_SY_EEEEENS5_IJNS4_10UnderscoreES11_S11_EEEEENS4_13SM90_TMA_LOADENS4_14ComposedLayoutINS4_7SwizzleILi3ELi4ELi3EEENS4_18smem_ptr_flag_bitsILi8EEENSX_INS5_IJNSA_ILi8EEESG_EEENS5_IJSG_SB_EEEEEEEvNS4_8identityES14_S1E_vS1F_EENS_8epilogue10collective18CollectiveEpilogueINS1H_23Sm100TmaWarpSpecializedILi4ELi2ELi32ELb0ELb0EEEJSH_NS5_IJNSX_ISE_SB_EES1M_EEESI_SJ_SI_SJ_NS1H_6fusion15FusionCallbacksIS1L_NS1O_17LinearCombinationISI_fSI_fLNS_15FloatRoundStyleE2EEESH_S1N_JEEENS4_5SM1004TMEM4LOAD26SM100_TMEM_LOAD_16dp32b32xES14_NS15_INS16_ILi2ELi4ELi3EEES19_NSX_INS5_IJS1A_SE_EEENS5_IJSE_SB_EEEEEEENS4_39AutoVectorizingCopyWithAssumedAlignmentILi128EEENS4_14SM90_TMA_STOREES22_S24_S24_EEEvvEEEEvNT_6ParamsE:
        .type           _ZN7cutlass13device_kernelINS_4gemm6kernel13GemmUniversalIN4cute5tupleIJiiiiEEENS1_10collective13CollectiveMmaINS1_35MainloopSm100TmaUmmaWarpSpecializedILi5ELi2ELi4ENS5_IJNS4_1CILi1EEESB_SB_EEEEENS5_IJNSA_ILi64EEENSA_ILi256EEENSA_ILi128EEEEEENS_12float_e5m2_tENS5_IJlSB_lEEENS_12float_e4m3_tESJ_NS4_8TiledMMAINS4_8MMA_AtomIJNS4_10MMA_TraitsINS4_19SM100_MMA_F8F6F4_SSEJSI_SK_fSE_SF_NS4_17integral_constantINS4_4UMMA5MajorELSR_0EEESS_NSP_INSQ_7ScaleInELST_0EEESU_EEEEEENS4_6LayoutISC_NS5_IJNSA_ILi0EEESY_SY_EEEEENS5_IJNS4_10UnderscoreES11_S11_EEEEENS4_13SM90_TMA_LOADENS4_14ComposedLayoutINS4_7SwizzleILi3ELi4ELi3EEENS4_18smem_ptr_flag_bitsILi8EEENSX_INS5_IJNSA_ILi8EEESG_EEENS5_IJSG_SB_EEEEEEEvNS4_8identityES14_S1E_vS1F_EENS_8epilogue10collective18CollectiveEpilogueINS1H_23Sm100TmaWarpSpecializedILi4ELi2ELi32ELb0ELb0EEEJSH_NS5_IJNSX_ISE_SB_EES1M_EEESI_SJ_SI_SJ_NS1H_6fusion15FusionCallbacksIS1L_NS1O_17LinearCombinationISI_fSI_fLNS_15FloatRoundStyleE2EEESH_S1N_JEEENS4_5SM1004TMEM4LOAD26SM100_TMEM_LOAD_16dp32b32xES14_NS15_INS16_ILi2ELi4ELi3EEES19_NSX_INS5_IJS1A_SE_EEENS5_IJSE_SB_EEEEEEENS4_39AutoVectorizingCopyWithAssumedAlignmentILi128EEENS4_14SM90_TMA_STOREES22_S24_S24_EEEvvEEEEvNT_6ParamsE,@function
        .size           _ZN7cutlass13device_kernelINS_4gemm6kernel13GemmUniversalIN4cute5tupleIJiiiiEEENS1_10collective13CollectiveMmaINS1_35MainloopSm100TmaUmmaWarpSpecializedILi5ELi2ELi4ENS5_IJNS4_1CILi1EEESB_SB_EEEEENS5_IJNSA_ILi64EEENSA_ILi256EEENSA_ILi128EEEEEENS_12float_e5m2_tENS5_IJlSB_lEEENS_12float_e4m3_tESJ_NS4_8TiledMMAINS4_8MMA_AtomIJNS4_10MMA_TraitsINS4_19SM100_MMA_F8F6F4_SSEJSI_SK_fSE_SF_NS4_17integral_constantINS4_4UMMA5MajorELSR_0EEESS_NSP_INSQ_7ScaleInELST_0EEESU_EEEEEENS4_6LayoutISC_NS5_IJNSA_ILi0EEESY_SY_EEEEENS5_IJNS4_10UnderscoreES11_S11_EEEEENS4_13SM90_TMA_LOADENS4_14ComposedLayoutINS4_7SwizzleILi3ELi4ELi3EEENS4_18smem_ptr_flag_bitsILi8EEENSX_INS5_IJNSA_ILi8EEESG_EEENS5_IJSG_SB_EEEEEEEvNS4_8identityES14_S1E_vS1F_EENS_8epilogue10collective18CollectiveEpilogueINS1H_23Sm100TmaWarpSpecializedILi4ELi2ELi32ELb0ELb0EEEJSH_NS5_IJNSX_ISE_SB_EES1M_EEESI_SJ_SI_SJ_NS1H_6fusion15FusionCallbacksIS1L_NS1O_17LinearCombinationISI_fSI_fLNS_15FloatRoundStyleE2EEESH_S1N_JEEENS4_5SM1004TMEM4LOAD26SM100_TMEM_LOAD_16dp32b32xES14_NS15_INS16_ILi2ELi4ELi3EEES19_NSX_INS5_IJS1A_SE_EEENS5_IJSE_SB_EEEEEEENS4_39AutoVectorizingCopyWithAssumedAlignmentILi128EEENS4_14SM90_TMA_STOREES22_S24_S24_EEEvvEEEEvNT_6ParamsE,(.L_x_173 - _ZN7cutlass13device_kernelINS_4gemm6kernel13GemmUniversalIN4cute5tupleIJiiiiEEENS1_10collective13CollectiveMmaINS1_35MainloopSm100TmaUmmaWarpSpecializedILi5ELi2ELi4ENS5_IJNS4_1CILi1EEESB_SB_EEEEENS5_IJNSA_ILi64EEENSA_ILi256EEENSA_ILi128EEEEEENS_12float_e5m2_tENS5_IJlSB_lEEENS_12float_e4m3_tESJ_NS4_8TiledMMAINS4_8MMA_AtomIJNS4_10MMA_TraitsINS4_19SM100_MMA_F8F6F4_SSEJSI_SK_fSE_SF_NS4_17integral_constantINS4_4UMMA5MajorELSR_0EEESS_NSP_INSQ_7ScaleInELST_0EEESU_EEEEEENS4_6LayoutISC_NS5_IJNSA_ILi0EEESY_SY_EEEEENS5_IJNS4_10UnderscoreES11_S11_EEEEENS4_13SM90_TMA_LOADENS4_14ComposedLayoutINS4_7SwizzleILi3ELi4ELi3EEENS4_18smem_ptr_flag_bitsILi8EEENSX_INS5_IJNSA_ILi8EEESG_EEENS5_IJSG_SB_EEEEEEEvNS4_8identityES14_S1E_vS1F_EENS_8epilogue10collective18CollectiveEpilogueINS1H_23Sm100TmaWarpSpecializedILi4ELi2ELi32ELb0ELb0EEEJSH_NS5_IJNSX_ISE_SB_EES1M_EEESI_SJ_SI_SJ_NS1H_6fusion15FusionCallbacksIS1L_NS1O_17LinearCombinationISI_fSI_fLNS_15FloatRoundStyleE2EEESH_S1N_JEEENS4_5SM1004TMEM4LOAD26SM100_TMEM_LOAD_16dp32b32xES14_NS15_INS16_ILi2ELi4ELi3EEES19_NSX_INS5_IJS1A_SE_EEENS5_IJSE_SB_EEEEEEENS4_39AutoVectorizingCopyWithAssumedAlignmentILi128EEENS4_14SM90_TMA_STOREES22_S24_S24_EEEvvEEEEvNT_6ParamsE)
        .other          _ZN7cutlass13device_kernelINS_4gemm6kernel13GemmUniversalIN4cute5tupleIJiiiiEEENS1_10collective13CollectiveMmaINS1_35MainloopSm100TmaUmmaWarpSpecializedILi5ELi2ELi4ENS5_IJNS4_1CILi1EEESB_SB_EEEEENS5_IJNSA_ILi64EEENSA_ILi256EEENSA_ILi128EEEEEENS_12float_e5m2_tENS5_IJlSB_lEEENS_12float_e4m3_tESJ_NS4_8TiledMMAINS4_8MMA_AtomIJNS4_10MMA_TraitsINS4_19SM100_MMA_F8F6F4_SSEJSI_SK_fSE_SF_NS4_17integral_constantINS4_4UMMA5MajorELSR_0EEESS_NSP_INSQ_7ScaleInELST_0EEESU_EEEEEENS4_6LayoutISC_NS5_IJNSA_ILi0EEESY_SY_EEEEENS5_IJNS4_10UnderscoreES11_S11_EEEEENS4_13SM90_TMA_LOADENS4_14ComposedLayoutINS4_7SwizzleILi3ELi4ELi3EEENS4_18smem_ptr_flag_bitsILi8EEENSX_INS5_IJNSA_ILi8EEESG_EEENS5_IJSG_SB_EEEEEEEvNS4_8identityES14_S1E_vS1F_EENS_8epilogue10collective18CollectiveEpilogueINS1H_23Sm100TmaWarpSpecializedILi4ELi2ELi32ELb0ELb0EEEJSH_NS5_IJNSX_ISE_SB_EES1M_EEESI_SJ_SI_SJ_NS1H_6fusion15FusionCallbacksIS1L_NS1O_17LinearCombinationISI_fSI_fLNS_15FloatRoundStyleE2EEESH_S1N_JEEENS4_5SM1004TMEM4LOAD26SM100_TMEM_LOAD_16dp32b32xES14_NS15_INS16_ILi2ELi4ELi3EEES19_NSX_INS5_IJS1A_SE_EEENS5_IJSE_SB_EEEEEEENS4_39AutoVectorizingCopyWithAssumedAlignmentILi128EEENS4_14SM90_TMA_STOREES22_S24_S24_EEEvvEEEEvNT_6ParamsE,@"STO_CUDA_ENTRY STV_DEFAULT"
_ZN7cutlass13device_kernelINS_4gemm6kernel13GemmUniversalIN4cute5tupleIJiiiiEEENS1_10collective13CollectiveMmaINS1_35MainloopSm100TmaUmmaWarpSpecializedILi5ELi2ELi4ENS5_IJNS4_1CILi1EEESB_SB_EEEEENS5_IJNSA_ILi64EEENSA_ILi256EEENSA_ILi128EEEEEENS_12float_e5m2_tENS5_IJlSB_lEEENS_12float_e4m3_tESJ_NS4_8TiledMMAINS4_8MMA_AtomIJNS4_10MMA_TraitsINS4_19SM100_MMA_F8F6F4_SSEJSI_SK_fSE_SF_NS4_17integral_constantINS4_4UMMA5MajorELSR_0EEESS_NSP_INSQ_7ScaleInELST_0EEESU_EEEEEENS4_6LayoutISC_NS5_IJNSA_ILi0EEESY_SY_EEEEENS5_IJNS4_10UnderscoreES11_S11_EEEEENS4_13SM90_TMA_LOADENS4_14ComposedLayoutINS4_7SwizzleILi3ELi4ELi3EEENS4_18smem_ptr_flag_bitsILi8EEENSX_INS5_IJNSA_ILi8EEESG_EEENS5_IJSG_SB_EEEEEEEvNS4_8identityES14_S1E_vS1F_EENS_8epilogue10collective18CollectiveEpilogueINS1H_23Sm100TmaWarpSpecializedILi4ELi2ELi32ELb0ELb0EEEJSH_NS5_IJNSX_ISE_SB_EES1M_EEESI_SJ_SI_SJ_NS1H_6fusion15FusionCallbacksIS1L_NS1O_17LinearCombinationISI_fSI_fLNS_15FloatRoundStyleE2EEESH_S1N_JEEENS4_5SM1004TMEM4LOAD26SM100_TMEM_LOAD_16dp32b32xES14_NS15_INS16_ILi2ELi4ELi3EEES19_NSX_INS5_IJS1A_SE_EEENS5_IJSE_SB_EEEEEEENS4_39AutoVectorizingCopyWithAssumedAlignmentILi128EEENS4_14SM90_TMA_STOREES22_S24_S24_EEEvvEEEEvNT_6ParamsE:
[----:B------:R-:W1:Y:S01]  /*0000*/  LDC R1, c[0x0][0x37c] ;  /* 0x0000df00ff017b82 */ /* 0x000e620000000800 */
[----:B------:R-:W2:Y:S01]  /*0010*/  S2R R108, SR_TID.X ;  /* 0x00000000006c7919 */ /* 0x000ea20000002100 */
[----:B------:R-:W3:Y:S01]  /*0020*/  LDCU.64 UR4, c[0x0][0x890] ;  /* 0x00011200ff0477ac */ /* 0x000ee20008000a00 */
[----:B------:R-:W-:Y:S02]  /*0030*/  PRMT R96, RZ, 0x7610, R96 ;  /* 0x00007610ff607816 */ /* 0x000fe40000000060 */
[----:B------:R-:W-:Y:S01]  /*0040*/  ELECT P5, URZ, PT ;  /* 0x0000000000ff782f */ /* 0x000fe200038a0000 */
[----:B------:R-:W4:Y:S01]  /*0050*/  LDCU.64 UR46, c[0x0][0x358] ;  /* 0x00006b00ff2e77ac */ /* 0x000f220008000a00 */
[----:B---3--:R-:W-:-:S04]  /*0060*/  UISETP.NE.U32.AND UP0, UPT, UR4, URZ, UPT ;  /* 0x000000ff0400728c */ /* 0x008fc8000bf05070 */
[----:B------:R-:W-:Y:S01]  /*0070*/  UISETP.NE.AND.EX UP0, UPT, UR5, URZ, UPT, UP0 ;  /* 0x000000ff0500728c */ /* 0x000fe2000bf05300 */
[----:B--2---:R-:W-:-:S05]  /*0080*/  SHF.R.U32.HI R101, RZ, 0x5, R108 ;  /* 0x00000005ff657819 */ /* 0x004fca000001166c */
[----:B------:R-:W2:Y:S02]  /*0090*/  SHFL.IDX PT, R0, R101, RZ, 0x1f ;  /* 0x00001fff65007589 */ /* 0x000ea400000e0000 */
[----:B--2---:R-:W-:Y:S01]  /*00a0*/  R2UR UR8, R0 ;  /* 0x00000000000872ca */ /* 0x004fe200000e0000 */
[----:B-1--4-:R-:W-:-:S14]  /*00b0*/  BRA.U UP0, `(.L_x_0) ;  /* 0x00000001002c7547 */ /* 0x012fdc000b800000 */
[----:B------:R-:W1:Y:S02]  /*00c0*/  LDCU.64 UR6, c[0x0][0x888] ;  /* 0x00011100ff0677ac */ /* 0x000e640008000a00 */
[----:B-1----:R-:W-:-:S04]  /*00d0*/  UISETP.NE.U32.AND UP0, UPT, UR6, URZ, UPT ;  /* 0x000000ff0600728c */ /* 0x002fc8000bf05070 */
[----:B------:R-:W-:-:S09]  /*00e0*/  UISETP.NE.AND.EX UP0, UPT, UR7, URZ, UPT, UP0 ;  /* 0x000000ff0700728c */ /* 0x000fd2000bf05300 */
[----:B------:R-:W-:Y:S05]  /*00f0*/  BRA.U !UP0, `(.L_x_1) ;  /* 0x0000000108107547 */ /* 0x000fea000b800000 */
[----:B------:R-:W1:Y:S02]  /*0100*/  LDC.64 R2, c[0x0][0x888] ;  /* 0x00022200ff027b82 */ /* 0x000e640000000a00 */
[----:B-1----:R1:W5:Y:S01]  /*0110*/  LDG.E R49, desc[UR46][R2.64] ;  /* 0x0000002e02317981 */ /* 0x002362000c1e1900 */
[----:B------:R-:W-:Y:S01]  /*0120*/  HFMA2 R96, -RZ, RZ, 0, 5.9604644775390625e-08 ;  /* 0x00000001ff607431 */ /* 0x000fe200000001ff */
[----:B------:R-:W-:Y:S05]  /*0130*/  BRA `(.L_x_0) ;  /* 0x00000000000c7947 */ /* 0x000fea0003800000 */
.L_x_1:
[----:B------:R-:W1:Y:S01]  /*0140*/  LDCU UR6, c[0x0][0x880] ;  /* 0x00011000ff0677ac */ /* 0x000e620008000800 */
[----:B------:R-:W-:Y:S01]  /*0150*/  HFMA2 R96, -RZ, RZ, 0, 5.9604644775390625e-08 ;  /* 0x00000001ff607431 */ /* 0x000fe200000001ff */
[----:B-1----:R-:W-:-:S07]  /*0160*/  MOV R49, UR6 ;  /* 0x0000000600317c02 */ /* 0x002fce0008000f00 */
.L_x_0:
[----:B------:R-:W2:Y:S02]  /*0170*/  LDCU.64 UR6, c[0x0][0x8b0] ;  /* 0x00011600ff0677ac */ /* 0x000ea40008000a00 */
[----:B--2---:R-:W-:-:S04]  /*0180*/  UISETP.NE.U32.AND UP0, UPT, UR6, URZ, UPT ;  /* 0x000000ff0600728c */ /* 0x004fc8000bf05070 */
[----:B------:R-:W-:-:S09]  /*0190*/  UISETP.NE.AND.EX UP0, UPT, UR7, URZ, UPT, UP0 ;  /* 0x000000ff0700728c */ /* 0x000fd2000bf05300 */
[----:B------:R-:W-:Y:S05]  /*01a0*/  BRA.U UP0, `(.L_x_2) ;  /* 0x0000000100247547 */ /* 0x000fea000b800000 */
[----:B------:R-:W2:Y:S02]  /*01b0*/  LDCU.64 UR6, c[0x0][0x8a8] ;  /* 0x00011500ff0677ac */ /* 0x000ea40008000a00 */
[----:B--2---:R-:W-:-:S04]  /*01c0*/  UISETP.NE.U32.AND UP0, UPT, UR6, URZ, UPT ;  /* 0x000000ff0600728c */ /* 0x004fc8000bf05070 */
[----:B------:R-:W-:-:S09]  /*01d0*/  UISETP.NE.AND.EX UP0, UPT, UR7, URZ, UPT, UP0 ;  /* 0x000000ff0700728c */ /* 0x000fd2000bf05300 */
[----:B------:R-:W-:Y:S05]  /*01e0*/  BRA.U !UP0, `(.L_x_3) ;  /* 0x00000001080c7547 */ /* 0x000fea000b800000 */
[----:B-1----:R-:W1:Y:S02]  /*01f0*/  LDC.64 R2, c[0x0][0x8a8] ;  /* 0x00022a00ff027b82 */ /* 0x002e640000000a00 */
[----:B-1----:R2:W5:Y:S01]  /*0200*/  LDG.E R47, desc[UR46][R2.64] ;  /* 0x0000002e022f7981 */ /* 0x002562000c1e1900 */
[----:B------:R-:W-:Y:S05]  /*0210*/  BRA `(.L_x_2) ;  /* 0x0000000000087947 */ /* 0x000fea0003800000 */
.L_x_3:
[----:B------:R-:W2:Y:S02]  /*0220*/  LDCU UR6, c[0x0][0x8a0] ;  /* 0x00011400ff0677ac */ /* 0x000ea40008000800 */
[----:B--2---:R-:W-:Y:S02]  /*0230*/  MOV R47, UR6 ;  /* 0x00000006002f7c02 */ /* 0x004fe40008000f00 */
.L_x_2:
[----:B------:R-:W-:Y:S01]  /*0240*/  IMAD.U32 R0, RZ, RZ, UR8 ;  /* 0x00000008ff007e24 */ /* 0x000fe2000f8e00ff */
[----:B------:R-:W-:Y:S04]  /*0250*/  BSSY.RECONVERGENT B0, `(.L_x_4) ;  /* 0x000000c000007945 */ /* 0x000fe80003800200 */
[C---:B------:R-:W-:Y:S02]  /*0260*/  ISETP.NE.OR P1, PT, R0.reuse, 0x1, !P5 ;  /* 0x000000010000780c */ /* 0x040fe40006f25670 */
[----:B------:R-:W-:-:S11]  /*0270*/  ISETP.NE.OR P0, PT, R0, 0x3, !P5 ;  /* 0x000000030000780c */ /* 0x000fd60006f05670 */
[----:B------:R-:W-:Y:S05]  /*0280*/  @P1 BRA `(.L_x_5) ;  /* 0x0000000000201947 */ /* 0x000fea0003800000 */
[----:B------:R-:W3:Y:S02]  /*0290*/  LDCU.64 UR6, c[0x0][0x348] ;  /* 0x00006900ff0677ac */ /* 0x000ee40008000a00 */
[----:B---3--:R-:W-:Y:S02]  /*02a0*/  UIADD3 UR10, UP1, UPT, UR6, 0x80, URZ ;  /* 0x00000080060a7890 */ /* 0x008fe4000ff3e0ff */
[----:B------:R-:W-:Y:S02]  /*02b0*/  UIADD3 UR6, UP0, UPT, UR6, 0x180, URZ ;  /* 0x0000018006067890 */ /* 0x000fe4000ff1e0ff */
[----:B------:R-:W-:Y:S02]  /*02c0*/  UIADD3.X UR11, UPT, UPT, URZ, UR7, URZ, UP1, !UPT ;  /* 0x00000007ff0b7290 */ /* 0x000fe40008ffe4ff */
[----:B------:R-:W-:-:S07]  /*02d0*/  UIADD3.X UR7, UPT, UPT, URZ, UR7, URZ, UP0, !UPT ;  /* 0x00000007ff077290 */ /* 0x000fce00087fe4ff */
[----:B------:R3:W-:Y:S02]  /*02e0*/  UTMACCTL.PF [UR10] ;  /* 0x000000000a0079b9 */ /* 0x0007e40008040000 */
[----:B------:R3:W-:Y:S02]  /*02f0*/  UTMACCTL.PF [UR6] ;  /* 0x00000000060079b9 */ /* 0x0007e40008040000 */
[----:B---3--:R-:W-:Y:S01]  /*0300*/  NOP ;  /* 0x0000000000007918 */ /* 0x008fe20000000000 */
.L_x_5:
[----:B------:R-:W-:Y:S05]  /*0310*/  BSYNC.RECONVERGENT B0 ;  /* 0x0000000000007941 */ /* 0x000fea0003800200 */
.L_x_4:
[----:B------:R-:W-:Y:S04]  /*0320*/  BSSY.RECONVERGENT B0, `(.L_x_6) ;  /* 0x000000a000007945 */ /* 0x000fe80003800200 */
        /* <DEDUP_REMOVED lines=9> */
.L_x_7:
[----:B------:R-:W-:Y:S05]  /*03c0*/  BSYNC.RECONVERGENT B0 ;  /* 0x0000000000007941 */ /* 0x000fea0003800200 */
.L_x_6:
[----:B------:R-:W3:Y:S01]  /*03d0*/  LDCU.64 UR6, c[0x0][0x888] ;  /* 0x00011100ff0677ac */ /* 0x000ee20008000a00 */
[----:B------:R-:W-:Y:S02]  /*03e0*/  UISETP.EQ.U32.AND UP1, UPT, UR4, URZ, UPT ;  /* 0x000000ff0400728c */ /* 0x000fe4000bf22070 */
[----:B------:R-:W-:Y:S02]  /*03f0*/  UPLOP3.LUT UP2, UPT, UPT, UPT, UPT, 0x80, 0x8 ;  /* 0x000000000008789c */ /* 0x000fe40003f4f070 */
[----:B---3--:R-:W-:-:S04]  /*0400*/  UISETP.NE.U32.AND UP0, UPT, UR6, URZ, UPT ;  /* 0x000000ff0600728c */ /* 0x008fc8000bf05070 */
[----:B------:R-:W-:-:S04]  /*0410*/  UISETP.NE.AND.EX UP0, UPT, UR7, URZ, UPT, UP0 ;  /* 0x000000ff0700728c */ /* 0x000fc8000bf05300 */
[----:B------:R-:W-:-:S04]  /*0420*/  UISETP.EQ.OR.EX UP3, UPT, UR5, URZ, !UP0, UP1 ;  /* 0x000000ff0500728c */ /* 0x000fc8000c762710 */
[----:B------:R-:W-:-:S05]  /*0430*/  UP2UR UR50, UPR, URZ, 0x8 ;  /* 0x00000008ff327883 */ /* 0x000fca0008000000 */
[----:B------:R-:W-:Y:S07]  /*0440*/  BRA.U !UP3, `(.L_x_8) ;  /* 0x000000010b207547 */ /* 0x000fee000b800000 */
[----:B------:R-:W-:Y:S01]  /*0450*/  UISETP.NE.U32.AND UP2, UPT, UR4, URZ, UPT ;  /* 0x000000ff0400728c */ /* 0x000fe2000bf45070 */
[----:B-----5:R-:W-:Y:S01]  /*0460*/  FSETP.NEU.AND P0, PT, R49, RZ, PT ;  /* 0x000000ff3100720b */ /* 0x020fe20003f0d000 */
[----:B------:R-:W-:Y:S02]  /*0470*/  USEL UR4, URZ, 0xffffffff, UP0 ;  /* 0xffffffffff047887 */ /* 0x000fe40008000000 */
[----:B------:R-:W-:-:S10]  /*0480*/  UISETP.NE.AND.EX UP2, UPT, UR5, URZ, UPT, UP2 ;  /* 0x000000ff0500728c */ /* 0x000fd4000bf45320 */
[----:B------:R-:W-:Y:S01]  /*0490*/  VOTEU.ANY UP1, P0 ;  /* 0x0000000000ff7886 */ /* 0x000fe20000020100 */
[----:B------:R-:W-:-:S04]  /*04a0*/  @!UP2 USEL UR4, URZ, 0xffffffff, UP1 ;  /* 0xffffffffff04a887 */ /* 0x000fc80008800000 */
[----:B------:R-:W-:-:S04]  /*04b0*/  ULOP3.LUT UR4, UR4, 0x1, URZ, 0xc0, !UPT ;  /* 0x0000000104047892 */ /* 0x000fc8000f8ec0ff */
[----:B------:R-:W-:-:S11]  /*04c0*/  UISETP.NE.U32.AND UP2, UPT, UR4, 0x1, UPT ;  /* 0x000000010400788c */ /* 0x000fd6000bf45070 */
.L_x_8:
[----:B-12---:R-:W1:Y:S01]  /*04d0*/  SHFL.IDX PT, R2, R101, RZ, 0x1f ;  /* 0x00001fff65027589 */ /* 0x006e6200000e0000 */
[----:B------:R-:W-:-:S04]  /*04e0*/  UISETP.NE.AND UP1, UPT, UR8, 0x2, UPT ;  /* 0x000000020800788c */ /* 0x000fc8000bf25270 */
[----:B------:R-:W-:Y:S01]  /*04f0*/  USEL UR6, URZ, 0x1, UP1 ;  /* 0x00000001ff067887 */ /* 0x000fe20008800000 */
[----:B-1----:R-:W-:-:S13]  /*0500*/  ISETP.NE.AND P0, PT, R2, RZ, PT ;  /* 0x000000ff0200720c */ /* 0x002fda0003f05270 */
[----:B------:R-:W-:Y:S05]  /*0510*/  @P0 BRA `(.L_x_9) ;  /* 0x0000000000500947 */ /* 0x000fea0003800000 */
[----:B------:R-:W1:Y:S01]  /*0520*/  S2UR UR5, SR_CgaCtaId ;  /* 0x00000000000579c3 */ /* 0x000e620000008800 */
[----:B------:R-:W-:Y:S01]  /*0530*/  UMOV UR7, 0x400 ;  /* 0x0000040000077882 */ /* 0x000fe20000000000 */
[----:B------:R-:W-:Y:S01]  /*0540*/  UMOV UR4, 0x1 ;  /* 0x0000000100047882 */ /* 0x000fe20000000000 */
[----:B------:R-:W-:Y:S01]  /*0550*/  ELECT P0, URZ, PT ;  /* 0x0000000000ff782f */ /* 0x000fe20003800000 */
[----:B------:R-:W-:-:S04]  /*0560*/  UIADD3 UR10, UPT, UPT, -UR4, 0x100000, URZ ;  /* 0x00100000040a7890 */ /* 0x000fc8000fffe1ff */
[----:B------:R-:W-:Y:S02]  /*0570*/  USHF.L.U32 UR11, UR10, 0xb, URZ ;  /* 0x0000000b0a0b7899 */ /* 0x000fe400080006ff */
[----:B------:R-:W-:Y:S02]  /*0580*/  USHF.L.U32 UR10, UR10, 0x1, URZ ;  /* 0x000000010a0a7899 */ /* 0x000fe400080006ff */
[----:B-1----:R-:W-:Y:S01]  /*0590*/  ULEA UR5, UR5, UR7, 0x18 ;  /* 0x0000000705057291 */ /* 0x002fe2000f8ec0ff */
[----:B------:R-:W1:Y:S11]  /*05a0*/  FENCE.VIEW.ASYNC.S ;  /* 0x00000000000073c6 */ /* 0x000e760000000000 */
[----:B-1----:R1:W2:Y:S01]  /*05b0*/  SYNCS.EXCH.64 URZ, [UR5], UR10 ;  /* 0x0000000a05ff75b2 */ /* 0x0022a20008000100 */
[----:B------:R1:W3:Y:S01]  /*05c0*/  SYNCS.EXCH.64 URZ, [UR5+0x28], UR10 ;  /* 0x0000280a05ff75b2 */ /* 0x0002e20008000100 */
[----:B------:R1:W4:Y:S01]  /*05d0*/  SYNCS.EXCH.64 URZ, [UR5+0x8], UR10 ;  /* 0x0000080a05ff75b2 */ /* 0x0003220008000100 */
[----:B------:R1:W1:Y:S01]  /*05e0*/  SYNCS.EXCH.64 URZ, [UR5+0x30], UR10 ;  /* 0x0000300a05ff75b2 */ /* 0x0002620008000100 */
[----:B------:R1:W1:Y:S01]  /*05f0*/  SYNCS.EXCH.64 URZ, [UR5+0x10], UR10 ;  /* 0x0000100a05ff75b2 */ /* 0x0002620008000100 */
[----:B------:R1:W1:Y:S01]  /*0600*/  SYNCS.EXCH.64 URZ, [UR5+0x38], UR10 ;  /* 0x0000380a05ff75b2 */ /* 0x0002620008000100 */
[----:B------:R1:W1:Y:S01]  /*0610*/  SYNCS.EXCH.64 URZ, [UR5+0x18], UR10 ;  /* 0x0000180a05ff75b2 */ /* 0x0002620008000100 */
[----:B------:R1:W1:Y:S01]  /*0620*/  SYNCS.EXCH.64 URZ, [UR5+0x40], UR10 ;  /* 0x0000400a05ff75b2 */ /* 0x0002620008000100 */
[----:B------:R1:W1:Y:S01]  /*0630*/  SYNCS.EXCH.64 URZ, [UR5+0x20], UR10 ;  /* 0x0000200a05ff75b2 */ /* 0x0002620008000100 */
[----:B------:R1:W1:Y:S01]  /*0640*/  SYNCS.EXCH.64 URZ, [UR5+0x48], UR10 ;  /* 0x0000480a05ff75b2 */ /* 0x0002620008000100 */
[----:B------:R-:W-:Y:S01]  /*0650*/  NOP ;  /* 0x0000000000007918 */ /* 0x000fe20000000000 */
.L_x_9:
[----:B------:R-:W2:Y:S01]  /*0660*/  SHFL.IDX PT, R2, R101, RZ, 0x1f ;  /* 0x00001fff65027589 */ /* 0x000ea200000e0000 */
[----:B------:R-:W-:Y:S01]  /*0670*/  NOP ;  /* 0x0000000000007918 */ /* 0x000fe20000000000 */
[----:B--2---:R-:W-:-:S13]  /*0680*/  ISETP.NE.AND P0, PT, R2, 0x1, PT ;  /* 0x000000010200780c */ /* 0x004fda0003f05270 */
[----:B------:R-:W-:Y:S05]  /*0690*/  @P0 BRA `(.L_x_10) ;  /* 0x0000000000580947 */ /* 0x000fea0003800000 */
[----:B------:R-:W2:Y:S01]  /*06a0*/  S2UR UR7, SR_CgaCtaId ;  /* 0x00000000000779c3 */ /* 0x000ea20000008800 */
[----:B------:R-:W-:Y:S01]  /*06b0*/  UMOV UR9, 0x400 ;  /* 0x0000040000097882 */ /* 0x000fe20000000000 */
[----:B-1----:R-:W-:Y:S01]  /*06c0*/  UMOV UR5, 0x20 ;  /* 0x0000002000057882 */ /* 0x002fe20000000000 */
[----:B------:R-:W-:Y:S01]  /*06d0*/  UMOV UR4, 0x80 ;  /* 0x0000008000047882 */ /* 0x000fe20000000000 */
[----:B------:R-:W-:-:S04]  /*06e0*/  UIADD3 UR10, UPT, UPT, -UR5, 0x100000, URZ ;  /* 0x00100000050a7890 */ /* 0x000fc8000fffe1ff */
[----:B------:R-:W-:Y:S02]  /*06f0*/  USHF.L.U32 UR11, UR10, 0xb, URZ ;  /* 0x0000000b0a0b7899 */ /* 0x000fe400080006ff */
[----:B------:R-:W-:Y:S02]  /*0700*/  USHF.L.U32 UR10, UR10, 0x1, URZ ;  /* 0x000000010a0a7899 */ /* 0x000fe400080006ff */
[----:B------:R-:W-:-:S04]  /*0710*/  UIADD3 UR4, UPT, UPT, -UR4, 0x100000, URZ ;  /* 0x0010000004047890 */ /* 0x000fc8000fffe1ff */
[----:B------:R-:W-:Y:S02]  /*0720*/  USHF.L.U32 UR5, UR4, 0xb, URZ ;  /* 0x0000000b04057899 */ /* 0x000fe400080006ff */
[----:B------:R-:W-:Y:S01]  /*0730*/  USHF.L.U32 UR4, UR4, 0x1, URZ ;  /* 0x0000000104047899 */ /* 0x000fe200080006ff */
[----:B------:R-:W-:Y:S01]  /*0740*/  ELECT P0, URZ, PT ;  /* 0x0000000000ff782f */ /* 0x000fe20003800000 */
[----:B--2---:R-:W-:Y:S01]  /*0750*/  ULEA UR7, UR7, UR9, 0x18 ;  /* 0x0000000907077291 */ /* 0x004fe2000f8ec0ff */
[----:B------:R-:W1:Y:S11]  /*0760*/  FENCE.VIEW.ASYNC.S ;  /* 0x00000000000073c6 */ /* 0x000e760000000000 */
[----:B-1----:R2:W1:Y:S01]  /*0770*/  SYNCS.EXCH.64 URZ, [UR7+0x50], UR10 ;  /* 0x0000500a07ff75b2 */ /* 0x0024620008000100 */
[----:B------:R2:W1:Y:S01]  /*0780*/  SYNCS.EXCH.64 URZ, [UR7+0x70], UR4 ;  /* 0x0000700407ff75b2 */ /* 0x0004620008000100 */
[----:B------:R2:W1:Y:S01]  /*0790*/  SYNCS.EXCH.64 URZ, [UR7+0x58], UR10 ;  /* 0x0000580a07ff75b2 */ /* 0x0004620008000100 */
[----:B------:R2:W1:Y:S01]  /*07a0*/  SYNCS.EXCH.64 URZ, [UR7+0x78], UR4 ;  /* 0x0000780407ff75b2 */ /* 0x0004620008000100 */
[----:B------:R2:W1:Y:S01]  /*07b0*/  SYNCS.EXCH.64 URZ, [UR7+0x60], UR10 ;  /* 0x0000600a07ff75b2 */ /* 0x0004620008000100 */
[----:B------:R2:W1:Y:S01]  /*07c0*/  SYNCS.EXCH.64 URZ, [UR7+0x80], UR4 ;  /* 0x0000800407ff75b2 */ /* 0x0004620008000100 */
[----:B------:R2:W1:Y:S01]  /*07d0*/  SYNCS.EXCH.64 URZ, [UR7+0x68], UR10 ;  /* 0x0000680a07ff75b2 */ /* 0x0004620008000100 */
[----:B------:R2:W1:Y:S02]  /*07e0*/  SYNCS.EXCH.64 URZ, [UR7+0x88], UR4 ;  /* 0x0000880407ff75b2 */ /* 0x0004640008000100 */
[----:B--2---:R-:W-:Y:S01]  /*07f0*/  NOP ;  /* 0x0000000000007918 */ /* 0x004fe20000000000 */
.L_x_10:
[----:B------:R-:W2:Y:S01]  /*0800*/  SHFL.IDX PT, R2, R101, RZ, 0x1f ;  /* 0x00001fff65027589 */ /* 0x000ea200000e0000 */
[----:B------:R-:W-:Y:S01]  /*0810*/  NOP ;  /* 0x0000000000007918 */ /* 0x000fe20000000000 */
[----:B--2---:R-:W-:-:S13]  /*0820*/  ISETP.NE.AND P0, PT, R2, 0x3, PT ;  /* 0x000000030200780c */ /* 0x004fda0003f05270 */
[----:B------:R-:W-:Y:S05]  /*0830*/  @P0 BRA `(.L_x_11) ;  /* 0x0000000000300947 */ /* 0x000fea0003800000 */
[----:B-1----:R-:W1:Y:S01]  /*0840*/  S2UR UR5, SR_CgaCtaId ;  /* 0x00000000000579c3 */ /* 0x002e620000008800 */
        /* <DEDUP_REMOVED lines=8> */
[----:B-1----:R2:W1:Y:S01]  /*08d0*/  SYNCS.EXCH.64 URZ, [UR5+0x90], UR10 ;  /* 0x0000900a05ff75b2 */ /* 0x0024620008000100 */
[----:B------:R2:W1:Y:S02]  /*08e0*/  SYNCS.EXCH.64 URZ, [UR5+0x98], UR10 ;  /* 0x0000980a05ff75b2 */ /* 0x0004640008000100 */
[----:B--2---:R-:W-:Y:S01]  /*08f0*/  NOP ;  /* 0x0000000000007918 */ /* 0x004fe20000000000 */
.L_x_11:
[----:B------:R-:W2:Y:S01]  /*0900*/  SHFL.IDX PT, R2, R101, RZ, 0x1f ;  /* 0x00001fff65027589 */ /* 0x000ea200000e0000 */
[----:B------:R-:W-:Y:S01]  /*0910*/  NOP ;  /* 0x0000000000007918 */ /* 0x000fe20000000000 */
[----:B--2---:R-:W-:-:S13]  /*0920*/  ISETP.NE.AND P0, PT, R2, 0x4, PT ;  /* 0x000000040200780c */ /* 0x004fda0003f05270 */
[----:B------:R-:W-:Y:S05]  /*0930*/  @P0 BRA `(.L_x_12) ;  /* 0x00000000004c0947 */ /* 0x000fea0003800000 */
[----:B-1----:R-:W1:Y:S01]  /*0940*/  S2UR UR5, SR_CgaCtaId ;  /* 0x00000000000579c3 */ /* 0x002e620000008800 */
[----:B------:R-:W-:Y:S01]  /*0950*/  UMOV UR9, 0x100 ;  /* 0x0000010000097882 */ /* 0x000fe20000000000 */
[----:B------:R-:W-:Y:S01]  /*0960*/  UMOV UR7, 0x400 ;  /* 0x0000040000077882 */ /* 0x000fe20000000000 */
[----:B------:R-:W-:Y:S01]  /*0970*/  USEL UR9, UR9, 0xe0, UP2 ;  /* 0x000000e009097887 */ /* 0x000fe20009000000 */
[----:B------:R-:W-:Y:S01]  /*0980*/  UMOV UR4, 0x1 ;  /* 0x0000000100047882 */ /* 0x000fe20000000000 */
[----:B------:R-:W-:Y:S01]  /*0990*/  ELECT P0, URZ, PT ;  /* 0x0000000000ff782f */ /* 0x000fe20003800000 */
[----:B------:R-:W-:-:S04]  /*09a0*/  UIADD3 UR10, UPT, UPT, -UR4, 0x100000, URZ ;  /* 0x00100000040a7890 */ /* 0x000fc8000fffe1ff */
[----:B------:R-:W-:Y:S02]  /*09b0*/  USHF.L.U32 UR11, UR10, 0xb, URZ ;  /* 0x0000000b0a0b7899 */ /* 0x000fe400080006ff */
[----:B------:R-:W-:Y:S02]  /*09c0*/  USHF.L.U32 UR10, UR10, 0x1, URZ ;  /* 0x000000010a0a7899 */ /* 0x000fe400080006ff */
[----:B------:R-:W-:-:S04]  /*09d0*/  UIADD3 UR12, UPT, UPT, -UR9, 0x100000, URZ ;  /* 0x00100000090c7890 */ /* 0x000fc8000fffe1ff */
[----:B------:R-:W-:Y:S02]  /*09e0*/  USHF.L.U32 UR13, UR12, 0xb, URZ ;  /* 0x0000000b0c0d7899 */ /* 0x000fe400080006ff */
[----:B------:R-:W-:Y:S02]  /*09f0*/  USHF.L.U32 UR12, UR12, 0x1, URZ ;  /* 0x000000010c0c7899 */ /* 0x000fe400080006ff */
[----:B-1----:R-:W-:Y:S01]  /*0a00*/  ULEA UR5, UR5, UR7, 0x18 ;  /* 0x0000000705057291 */ /* 0x002fe2000f8ec0ff */
[----:B------:R-:W1:Y:S11]  /*0a10*/  FENCE.VIEW.ASYNC.S ;  /* 0x00000000000073c6 */ /* 0x000e760000000000 */
[----:B-1----:R2:W1:Y:S01]  /*0a20*/  SYNCS.EXCH.64 URZ, [UR5+0xa0], UR10 ;  /* 0x0000a00a05ff75b2 */ /* 0x0024620008000100 */
[----:B------:R2:W1:Y:S01]  /*0a30*/  SYNCS.EXCH.64 URZ, [UR5+0xb0], UR12 ;  /* 0x0000b00c05ff75b2 */ /* 0x0004620008000100 */
[----:B------:R2:W1:Y:S01]  /*0a40*/  SYNCS.EXCH.64 URZ, [UR5+0xa8], UR10 ;  /* 0x0000a80a05ff75b2 */ /* 0x0004620008000100 */
[----:B------:R2:W1:Y:S02]  /*0a50*/  SYNCS.EXCH.64 URZ, [UR5+0xb8], UR12 ;  /* 0x0000b80c05ff75b2 */ /* 0x0004640008000100 */
[----:B--2---:R-:W-:Y:S01]  /*0a60*/  NOP ;  /* 0x0000000000007918 */ /* 0x004fe20000000000 */
.L_x_12:
        /* <DEDUP_REMOVED lines=26> */
.L_x_13:
        /* <DEDUP_REMOVED lines=18> */
.L_x_14:
[----:B-1----:R-:W1:Y:S01]  /*0d30*/  S2UR UR5, SR_CTAID.X ;  /* 0x00000000000579c3 */ /* 0x002e620000002500 */
[----:B------:R-:W-:-:S05]  /*0d40*/  CS2R.32 R95, SR_CgaSize ;  /* 0x00000000005f7805 */ /* 0x000fca0000008a00 */
[----:B------:R-:W-:-:S05]  /*0d50*/  IMAD R95, R95, -0xa0, RZ ;  /* 0xffffff605f5f7824 */ /* 0x000fca00078e02ff */
[----:B------:R-:W-:-:S14]  /*0d60*/  R2UR UR9, R95 ;  /* 0x000000005f0972ca */ /* 0x000fdc00000e0000 */
[----:B------:R-:W2:Y:S01]  /*0d70*/  LDCU UR9, c[0x0][UR9+0x2b0] ;  /* 0x00005600090977ac */ /* 0x000ea20008000800 */
[----:B------:R-:W-:Y:S01]  /*0d80*/  NOP ;  /* 0x0000000000007918 */ /* 0x000fe20000000000 */
[----:B------:R-:W-:-:S05]  /*0d90*/  CS2R.32 R95, SR_CgaSize ;  /* 0x00000000005f7805 */ /* 0x000fca0000008a00 */
[----:B------:R-:W-:-:S05]  /*0da0*/  IMAD R95, R95, -0xa0, RZ ;  /* 0xffffff605f5f7824 */ /* 0x000fca00078e02ff */
[----:B------:R-:W-:-:S14]  /*0db0*/  R2UR UR7, R95 ;  /* 0x000000005f0772ca */ /* 0x000fdc00000e0000 */
[----:B------:R-:W3:Y:S01]  /*0dc0*/  LDCU UR7, c[0x0][UR7+0x2b4] ;  /* 0x00005680070777ac */ /* 0x000ee20008000800 */
[----:B------:R-:W4:Y:S08]  /*0dd0*/  S2UR UR4, SR_CTAID.Y ;  /* 0x00000000000479c3 */ /* 0x000f300000002600 */
[----:B------:R-:W3:Y:S01]  /*0de0*/  LDC R10, c[0x0][0xb24] ;  /* 0x0002c900ff0a7b82 */ /* 0x000ee20000000800 */
[----:B-1----:R-:W-:-:S02]  /*0df0*/  I2FP.F32.U32 R95, UR5 ;  /* 0x00000005005f7c45 */ /* 0x002fc40008201000 */
[----:B------:R-:W-:-:S05]  /*0e00*/  CS2R.32 R3, SR_CgaSize ;  /* 0x0000000000037805 */ /* 0x000fca0000008a00 */
[----:B------:R-:W-:-:S06]  /*0e10*/  IMAD R3, R3, -0xa0, RZ ;  /* 0xffffff6003037824 */ /* 0x000fcc00078e02ff */
[----:B------:R-:W1:Y:S01]  /*0e20*/  LDC R3, c[0x0][R3+0x2a0] ;  /* 0x0000a80003037b82 */ /* 0x000e620000000800 */
[----:B------:R-:W-:Y:S01]  /*0e30*/  MOV R15, UR5 ;  /* 0x00000005000f7c02 */ /* 0x000fe20008000f00 */
[----:B--2---:R-:W-:Y:S01]  /*0e40*/  FMUL R95, R95, UR9 ;  /* 0x000000095f5f7c20 */ /* 0x004fe20008400000 */
[----:B----4-:R-:W-:Y:S02]  /*0e50*/  I2FP.F32.U32 R94, UR4 ;  /* 0x00000004005e7c45 */ /* 0x010fe40008201000 */
[----:B------:R-:W-:-:S05]  /*0e60*/  CS2R.32 R2, SR_CgaSize ;  /* 0x0000000000027805 */ /* 0x000fca0000008a00 */
[----:B------:R-:W-:-:S06]  /*0e70*/  IMAD R2, R2, -0xa0, RZ ;  /* 0xffffff6002027824 */ /* 0x000fcc00078e02ff */
[----:B------:R-:W2:Y:S01]  /*0e80*/  LDC R2, c[0x0][R2+0x2a4] ;  /* 0x0000a90002027b82 */ /* 0x000ea20000000800 */
[----:B------:R-:W-:Y:S01]  /*0e90*/  MOV R14, UR4 ;  /* 0x00000004000e7c02 */ /* 0x000fe20008000f00 */
[----:B------:R-:W4:Y:S01]  /*0ea0*/  F2I.U32.TRUNC.NTZ R95, R95 ;  /* 0x0000005f005f7305 */ /* 0x000f22000020f000 */
[----:B---3--:R-:W-:-:S05]  /*0eb0*/  FMUL R94, R94, UR7 ;  /* 0x000000075e5e7c20 */ /* 0x008fca0008400000 */
[----:B------:R-:W-:Y:S01]  /*0ec0*/  BAR.SYNC.DEFER_BLOCKING 0x0 ;  /* 0x0000000000007b1d */ /* 0x000fe20000010000 */
[----:B------:R-:W-:-:S05]  /*0ed0*/  ISETP.GE.AND P0, PT, R10, 0x1, PT ;  /* 0x000000010a00780c */ /* 0x000fca0003f06270 */
[----:B------:R-:W3:Y:S02]  /*0ee0*/  F2I.U32.TRUNC.NTZ R94, R94 ;  /* 0x0000005e005e7305 */ /* 0x000ee4000020f000 */
[----:B------:R-:W2:Y:S01]  /*0ef0*/  S2UR UR36, SR_CTAID.Z ;  /* 0x00000000002479c3 */ /* 0x000ea20000002700 */
[----:B----4-:R-:W-:-:S05]  /*0f00*/  IADD3 R95, PT, PT, -R95, RZ, RZ ;  /* 0x000000ff5f5f7210 */ /* 0x010fca0007ffe1ff */
[----:B-1----:R-:W-:Y:S01]  /*0f10*/  IMAD R95, R3, R95, UR5 ;  /* 0x00000005035f7e24 */ /* 0x002fe2000f8e025f */
[----:B---3--:R-:W-:-:S05]  /*0f20*/  IADD3 R94, PT, PT, -R94, RZ, RZ ;  /* 0x000000ff5e5e7210 */ /* 0x008fca0007ffe1ff */
[----:B--2---:R-:W-:Y:S01]  /*0f30*/  IMAD R94, R2, R94, UR4 ;  /* 0x00000004025e7e24 */ /* 0x004fe2000f8e025e */
[----:B------:R-:W-:Y:S06]  /*0f40*/  @!P0 BRA `(.L_x_15) ;  /* 0x0000000000b88947 */ /* 0x000fec0003800000 */
[----:B------:R-:W1:Y:S01]  /*0f50*/  LDC.64 R4, c[0x0][0xb18] ;  /* 0x0002c600ff047b82 */ /* 0x000e620000000a00 */
[----:B------:R-:W-:-:S07]  /*0f60*/  ISETP.NE.AND P0, PT, R10, 0x1, PT ;  /* 0x000000010a00780c */ /* 0x000fce0003f05270 */
[----:B------:R-:W2:Y:S08]  /*0f70*/  LDC R9, c[0x0][0xb0c] ;  /* 0x0002c300ff097b82 */ /* 0x000eb00000000800 */
[----:B------:R-:W3:Y:S08]  /*0f80*/  LDC R12, c[0x0][0x370] ;  /* 0x0000dc00ff0c7b82 */ /* 0x000ef00000000800 */
[----:B------:R-:W4:Y:S01]  /*0f90*/  LDC R11, c[0x0][0x374] ;  /* 0x0000dd00ff0b7b82 */ /* 0x000f220000000800 */
[----:B-1----:R-:W-:-:S07]  /*0fa0*/  ISETP.NE.AND P1, PT, R4, 0x1, PT ;  /* 0x000000010400780c */ /* 0x002fce0003f25270 */
[----:B------:R-:W3:Y:S01]  /*0fb0*/  LDC.64 R6, c[0x0][0xb10] ;  /* 0x0002c400ff067b82 */ /* 0x000ee20000000a00 */
[----:B--2---:R-:W-:-:S07]  /*0fc0*/  ISETP.NE.AND P2, PT, R9, 0x1, PT ;  /* 0x000000010900780c */ /* 0x004fce0003f45270 */
[----:B------:R-:W1:Y:S08]  /*0fd0*/  LDC R8, c[0x0][0xb20] ;  /* 0x0002c800ff087b82 */ /* 0x000e700000000800 */
[----:B------:R-:W2:Y:S01]  /*0fe0*/  LDC.64 R2, c[0x0][0xb28] ;  /* 0x0002ca00ff027b82 */ /* 0x000ea20000000a00 */
[----:B----4-:R-:W-:-:S04]  /*0ff0*/  IMAD.HI.U32 R13, R11, R5, RZ ;  /* 0x000000050b0d7227 */ /* 0x010fc800078e00ff */
[----:B------:R-:W-:-:S04]  /*1000*/  IMAD.HI.U32 R5, R14, R5, RZ ;  /* 0x000000050e057227 */ /* 0x000fc800078e00ff */
[----:B---3--:R-:W-:-:S05]  /*1010*/  IMAD.HI.U32 R16, R12, R6, RZ ;  /* 0x000000060c107227 */ /* 0x008fca00078e00ff */
[-C--:B------:R-:W-:Y:S01]  /*1020*/  @P2 SHF.R.U32.HI R12, RZ, R7.reuse, R16 ;  /* 0x00000007ff0c2219 */ /* 0x080fe20000011610 */
[----:B------:R-:W-:Y:S01]  /*1030*/  IMAD.HI.U32 R16, R15, R6, RZ ;  /* 0x000000060f107227 */ /* 0x000fe200078e00ff */
[-C--:B-1----:R-:W-:Y:S02]  /*1040*/  @P1 SHF.R.U32.HI R11, RZ, R8.reuse, R13 ;  /* 0x00000008ff0b1219 */ /* 0x082fe4000001160d */
[----:B------:R-:W-:Y:S02]  /*1050*/  SHF.R.U32.HI R5, RZ, R8, R5 ;  /* 0x00000008ff057219 */ /* 0x000fe40000011605 */
[----:B------:R-:W-:Y:S02]  /*1060*/  SHF.R.U32.HI R16, RZ, R7, R16 ;  /* 0x00000007ff107219 */ /* 0x000fe40000011610 */
[----:B------:R-:W-:Y:S01]  /*1070*/  SEL R5, R14, R5, !P1 ;  /* 0x000000050e057207 */ /* 0x000fe20004800000 */
[----:B--2---:R-:W-:Y:S01]  /*1080*/  IMAD.HI.U32 R13, R11, R2, RZ ;  /* 0x000000020b0d7227 */ /* 0x004fe200078e00ff */
[----:B------:R-:W-:-:S03]  /*1090*/  SEL R16, R15, R16, !P2 ;  /* 0x000000100f107207 */ /* 0x000fc60005000000 */
[----:B------:R-:W-:Y:S01]  /*10a0*/  IMAD.HI.U32 R6, R12, R2, RZ ;  /* 0x000000020c067227 */ /* 0x000fe200078e00ff */
[----:B------:R-:W-:-:S04]  /*10b0*/  @P0 SHF.R.U32.HI R11, RZ, R3, R13 ;  /* 0x00000003ff0b0219 */ /* 0x000fc8000001160d */
[----:B------:R-:W-:Y:S01]  /*10c0*/  @P0 SHF.R.U32.HI R12, RZ, R3, R6 ;  /* 0x00000003ff0c0219 */ /* 0x000fe20000011606 */
[----:B------:R-:W-:-:S04]  /*10d0*/  IMAD R11, R11, R10, RZ ;  /* 0x0000000a0b0b7224 */ /* 0x000fc800078e02ff */
[----:B------:R-:W-:Y:S01]  /*10e0*/  IMAD R6, R12, R10, RZ ;  /* 0x0000000a0c067224 */ /* 0x000fe200078e02ff */
[----:B------:R-:W-:-:S04]  /*10f0*/  ISETP.GE.AND P1, PT, R5, R11, PT ;  /* 0x0000000b0500720c */ /* 0x000fc80003f26270 */
[----:B------:R-:W-:Y:S01]  /*1100*/  ISETP.GE.OR P1, PT, R16, R6, P1 ;  /* 0x000000061000720c */ /* 0x000fe20000f26670 */
[----:B------:R-:W-:-:S05]  /*1110*/  IMAD.HI.U32 R6, R5, R2, RZ ;  /* 0x0000000205067227 */ /* 0x000fca00078e00ff */
[----:B------:R-:W-:-:S04]  /*1120*/  SHF.R.U32.HI R6, RZ, R3, R6 ;  /* 0x00000003ff067219 */ /* 0x000fc80000011606 */
[----:B------:R-:W-:-:S03]  /*1130*/  SEL R6, R5, R6, !P0 ;  /* 0x0000000605067207 */ /* 0x000fc60004000000 */
[----:B------:R-:W-:Y:S01]  /*1140*/  @!P1 IMAD.HI.U32 R7, R16, R2, RZ ;  /* 0x0000000210079227 */ /* 0x000fe200078e00ff */
[----:B------:R-:W-:-:S04]  /*1150*/  IADD3 R2, PT, PT, -R6, RZ, RZ ;  /* 0x000000ff06027210 */ /* 0x000fc80007ffe1ff */
[----:B------:R-:W-:Y:S01]  /*1160*/  @!P1 SHF.R.U32.HI R3, RZ, R3, R7 ;  /* 0x00000003ff039219 */ /* 0x000fe20000011607 */
[----:B------:R-:W-:Y:S01]  /*1170*/  IMAD R2, R10, R2, R5 ;  /* 0x000000020a027224 */ /* 0x000fe200078e0205 */
[----:B------:R-:W-:Y:S02]  /*1180*/  IADD3 R7, PT, PT, -R5, RZ, RZ ;  /* 0x000000ff05077210 */ /* 0x000fe40007ffe1ff */
[----:B------:R-:W-:-:S03]  /*1190*/  @!P1 SEL R3, R16, R3, !P0 ;  /* 0x0000000310039207 */ /* 0x000fc60004000000 */
[----:B------:R-:W-:Y:S02]  /*11a0*/  IMAD R7, R4, R7, R14 ;  /* 0x0000000704077224 */ /* 0x000fe400078e020e */
[--C-:B------:R-:W-:Y:S02]  /*11b0*/  @!P1 IMAD.IADD R6, R6, 0x1, -R3.reuse ;  /* 0x0000000106069824 */ /* 0x100fe400078e0a03 */
[----:B------:R-:W-:Y:S01]  /*11c0*/  @!P1 IMAD R3, R2, R12, R3 ;  /* 0x0000000c02039224 */ /* 0x000fe200078e0203 */
[----:B------:R-:W-:Y:S01]  /*11d0*/  IADD3 R2, PT, PT, -R16, RZ, RZ ;  /* 0x000000ff10027210 */ /* 0x000fe20007ffe1ff */
[----:B------:R-:W-:Y:S02]  /*11e0*/  @!P1 IMAD R5, R6, R10, R16 ;  /* 0x0000000a06059224 */ /* 0x000fe400078e0210 */
[----:B------:R-:W-:Y:S02]  /*11f0*/  @!P1 IMAD.MOV.U32 R16, RZ, RZ, R3 ;  /* 0x000000ffff109224 */ /* 0x000fe400078e0003 */
[----:B------:R-:W-:-:S02]  /*1200*/  IMAD R2, R9, R2, R15 ;  /* 0x0000000209027224 */ /* 0x000fc400078e020f */
[----:B------:R-:W-:Y:S02]  /*1210*/  IMAD R14, R5, R4, R7 ;  /* 0x00000004050e7224 */ /* 0x000fe400078e0207 */
[----:B------:R-:W-:Y:S02]  /*1220*/  IMAD R15, R16, R9, R2 ;  /* 0x00000009100f7224 */ /* 0x000fe400078e0202 */
.L_x_15:
[----:B------:R-:W1:Y:S01]  /*1230*/  LDCU UR4, c[0x0][0xb30] ;  /* 0x00016600ff0477ac */ /* 0x000e620008000800 */
[----:B------:R-:W2:Y:S08]  /*1240*/  S2UR UR37, SR_CgaCtaId ;  /* 0x00000000002579c3 */ /* 0x000eb00000008800 */
[----:B------:R-:W3:Y:S01]  /*1250*/  LDC R40, c[0x0][0xb24] ;  /* 0x0002c900ff287b82 */ /* 0x000ee20000000800 */
[----:B-1----:R-:W-:-:S09]  /*1260*/  UISETP.NE.AND UP1, UPT, UR4, 0x1, UPT ;  /* 0x000000010400788c */ /* 0x002fd2000bf25270 */
[----:B--2---:R-:W-:Y:S05]  /*1270*/  BRA.U UP1, `(.L_x_16) ;  /* 0x0000000101407547 */ /* 0x004fea000b800000 */
[----:B------:R-:W1:Y:S08]  /*1280*/  LDC.64 R4, c[0x0][0xb10] ;  /* 0x0002c400ff047b82 */ /* 0x000e700000000a00 */
[----:B------:R-:W2:Y:S08]  /*1290*/  LDC.64 R2, c[0x0][0xb18] ;  /* 0x0002c600ff027b82 */ /* 0x000eb00000000a00 */
[----:B------:R-:W4:Y:S08]  /*12a0*/  LDC R6, c[0x0][0xb20] ;  /* 0x0002c800ff067b82 */ /* 0x000f300000000800 */
[----:B------:R-:W3:Y:S01]  /*12b0*/  LDC R7, c[0x0][0xb0c] ;  /* 0x0002c300ff077b82 */ /* 0x000ee20000000800 */
[----:B-1----:R-:W-:-:S05]  /*12c0*/  IMAD.HI.U32 R4, R15, R4, RZ ;  /* 0x000000040f047227 */ /* 0x002fca00078e00ff */
[----:B------:R-:W-:Y:S01]  /*12d0*/  SHF.R.U32.HI R4, RZ, R5, R4 ;  /* 0x00000005ff047219 */ /* 0x000fe20000011604 */
[----:B--2---:R-:W-:Y:S01]  /*12e0*/  IMAD.HI.U32 R3, R14, R3, RZ ;  /* 0x000000030e037227 */ /* 0x004fe200078e00ff */
[----:B------:R-:W-:-:S04]  /*12f0*/  ISETP.NE.AND P0, PT, R2, 0x1, PT ;  /* 0x000000010200780c */ /* 0x000fc80003f05270 */
[----:B----4-:R-:W-:-:S04]  /*1300*/  SHF.R.U32.HI R3, RZ, R6, R3 ;  /* 0x00000006ff037219 */ /* 0x010fc80000011603 */
[----:B------:R-:W-:Y:S02]  /*1310*/  SEL R3, R14, R3, !P0 ;  /* 0x000000030e037207 */ /* 0x000fe40004000000 */
[----:B---3--:R-:W-:-:S04]  /*1320*/  ISETP.NE.AND P1, PT, R7, 0x1, PT ;  /* 0x000000010700780c */ /* 0x008fc80003f25270 */
[----:B------:R-:W-:-:S05]  /*1330*/  SEL R4, R15, R4, !P1 ;  /* 0x000000040f047207 */ /* 0x000fca0004800000 */
[----:B------:R-:W-:Y:S02]  /*1340*/  IMAD.IADD R5, R3, 0x1, -R4 ;  /* 0x0000000103057824 */ /* 0x000fe400078e0a04 */
[----:B------:R-:W-:Y:S02]  /*1350*/  IMAD.IADD R3, R4, 0x1, -R3 ;  /* 0x0000000104037824 */ /* 0x000fe400078e0a03 */
[----:B------:R-:W-:Y:S02]  /*1360*/  IMAD R15, R5, R7, R15 ;  /* 0x00000007050f7224 */ /* 0x000fe400078e020f */
[----:B------:R-:W-:-:S07]  /*1370*/  IMAD R14, R3, R2, R14 ;  /* 0x00000002030e7224 */ /* 0x000fce00078e020e */
.L_x_16:
[----:B------:R-:W-:Y:S01]  /*1380*/  BAR.SYNC.DEFER_BLOCKING 0x0 ;  /* 0x0000000000007b1d */ /* 0x000fe20000010000 */
[----:B------:R-:W-:Y:S01]  /*1390*/  UISETP.NE.AND UP1, UPT, UR8, 0x2, UPT ;  /* 0x000000020800788c */ /* 0x000fe2000bf25270 */
[----:B------:R-:W-:Y:S02]  /*13a0*/  ISETP.NE.OR P5, PT, R0, 0x2, !P5 ;  /* 0x000000020000780c */ /* 0x000fe40006fa5670 */
[----:B------:R-:W-:-:S06]  /*13b0*/  LOP3.LUT R2, R108, 0x1f, RZ, 0xc0, !PT ;  /* 0x0000001f6c027812 */ /* 0x000fcc00078ec0ff */
[----:B------:R-:W-:Y:S05]  /*13c0*/  BRA.U UP1, `(.L_x_17) ;  /* 0x0000001101807547 */ /* 0x000fea000b800000 */
[----:B------:R-:W1:Y:S01]  /*13d0*/  LDCU UR13, c[0x0][0x38c] ;  /* 0x00007180ff0d77ac */ /* 0x000e620008000800 */
[----:B------:R-:W2:Y:S01]  /*13e0*/  LDC R8, c[0x0][0x370] ;  /* 0x0000dc00ff087b82 */ /* 0x000ea20000000800 */
[----:B------:R-:W-:Y:S01]  /*13f0*/  PLOP3.LUT P1, PT, PT, PT, UP2, 0x80, 0x8 ;  /* 0x000000000008781c */ /* 0x000fe20003f2f028 */
[----:B------:R-:W-:Y:S01]  /*1400*/  IMAD.MOV.U32 R17, RZ, RZ, 0x1 ;  /* 0x00000001ff117424 */ /* 0x000fe200078e00ff */
[----:B------:R-:W-:Y:S01]  /*1410*/  ISETP.EQ.OR P4, PT, R2, RZ, P5 ;  /* 0x000000ff0200720c */ /* 0x000fe20002f82670 */
[----:B------:R-:W-:Y:S01]  /*1420*/  IMAD.MOV.U32 R16, RZ, RZ, RZ ;  /* 0x000000ffff107224 */ /* 0x000fe200078e00ff */
[----:B------:R-:W-:Y:S02]  /*1430*/  PLOP3.LUT P1, PT, P1, PT, PT, 0x8, 0x80 ;  /* 0x000000000080781c */ /* 0x000fe40000f2e170 */
[----:B------:R-:W-:Y:S01]  /*1440*/  CS2R R12, SRZ ;  /* 0x00000000000c7805 */ /* 0x000fe2000001ff00 */
[----:B------:R-:W-:Y:S01]  /*1450*/  IMAD.MOV.U32 R11, RZ, RZ, 0x1 ;  /* 0x00000001ff0b7424 */ /* 0x000fe200078e00ff */
[----:B------:R-:W4:Y:S01]  /*1460*/  LDC R0, c[0x0][0x374] ;  /* 0x0000dd00ff007b82 */ /* 0x000f220000000800 */
[----:B------:R-:W2:Y:S01]  /*1470*/  LDCU.64 UR22, c[0x0][0x348] ;  /* 0x00006900ff1677ac */ /* 0x000ea20008000a00 */
[----:B------:R-:W-:Y:S01]  /*1480*/  UMOV UR6, URZ ;  /* 0x000000ff00067c82 */ /* 0x000fe20008000000 */
[----:B-1----:R-:W-:-:S04]  /*1490*/  UIADD3 UR5, UPT, UPT, UR13, 0x7f, URZ ;  /* 0x0000007f0d057890 */ /* 0x002fc8000fffe0ff */
[----:B------:R-:W-:-:S04]  /*14a0*/  USHF.R.S32.HI UR4, URZ, 0x1f, UR5 ;  /* 0x0000001fff047899 */ /* 0x000fc80008011405 */
[----:B------:R-:W-:-:S04]  /*14b0*/  ULEA.HI UR4, UR4, UR5, URZ, 0x7 ;  /* 0x0000000504047291 */ /* 0x000fc8000f8f38ff */
[----:B------:R-:W-:Y:S02]  /*14c0*/  USHF.R.S32.HI UR15, URZ, 0x7, UR4 ;  /* 0x00000007ff0f7899 */ /* 0x000fe40008011404 */
[----:B------:R-:W-:Y:S02]  /*14d0*/  UIADD3 UR4, UPT, UPT, UR13, -0x1, URZ ;  /* 0xffffffff0d047890 */ /* 0x000fe4000fffe0ff */
[----:B------:R-:W-:Y:S02]  /*14e0*/  UISETP.LT.U32.AND UP0, UPT, UR15, 0x5, UPT ;  /* 0x000000050f00788c */ /* 0x000fe4000bf01070 */
[----:B------:R-:W-:Y:S02]  /*14f0*/  UISETP.GE.U32.AND UP1, UPT, UR4, -0xff, UPT ;  /* 0xffffff010400788c */ /* 0x000fe4000bf26070 */
[----:B------:R-:W-:Y:S02]  /*1500*/  USEL UR14, UR15, 0x5, UP0 ;  /* 0x000000050f0e7887 */ /* 0x000fe40008000000 */
[----:B------:R-:W-:-:S02]  /*1510*/  UIADD3 UR13, UPT, UPT, UR13, 0xfe, URZ ;  /* 0x000000fe0d0d7890 */ /* 0x000fc4000fffe0ff */
[----:B------:R-:W-:Y:S02]  /*1520*/  UIADD3 UR5, UPT, UPT, UR14, -0x1, URZ ;  /* 0xffffffff0e057890 */ /* 0x000fe4000fffe0ff */
[----:B------:R-:W-:-:S03]  /*1530*/  UIADD3 UR7, UPT, UPT, UR15, -UR14, URZ ;  /* 0x8000000e0f077290 */ /* 0x000fc6000fffe0ff */
[----:B------:R-:W-:-:S04]  /*1540*/  @UP1 UIADD3 UR5, UPT, UPT, UR14, URZ, URZ ;  /* 0x000000ff0e051290 */ /* 0x000fc8000fffe0ff */
[----:B--2---:R-:W-:-:S12]  /*1550*/  UIADD3 UR5, UPT, UPT, UR5, 0x1, URZ ;  /* 0x0000000105057890 */ /* 0x004fd8000fffe0ff */
.L_x_35:
[----:B------:R-:W-:Y:S01]  /*1560*/  UISETP.NE.AND UP0, UPT, UR37, URZ, UPT ;  /* 0x000000ff2500728c */ /* 0x000fe2000bf05270 */
[----:B------:R-:W1:Y:S08]  /*1570*/  S2UR UR37, SR_CgaCtaId ;  /* 0x00000000002579c3 */ /* 0x000e700000008800 */
[----:B------:R-:W-:Y:S05]  /*1580*/  BRA.U UP0, `(.L_x_18) ;  /* 0x0000000100347547 */ /* 0x000fea000b800000 */
[----:B------:R-:W2:Y:S01]  /*1590*/  S2R R2, SR_CgaCtaId ;  /* 0x0000000000027919 */ /* 0x000ea20000008800 */
[----:B------:R-:W-:-:S04]  /*15a0*/  MOV R3, 0x400 ;  /* 0x0000040000037802 */ /* 0x000fc80000000f00 */
[----:B--2---:R-:W-:Y:S02]  /*15b0*/  LEA R2, R2, R3, 0x18 ;  /* 0x0000000302027211 */ /* 0x004fe400078ec0ff */
[----:B------:R-:W-:-:S03]  /*15c0*/  SHF.L.U32 R3, R11, 0x1f, RZ ;  /* 0x0000001f0b037819 */ /* 0x000fc600000006ff */
[----:B------:R-:W-:-:S04]  /*15d0*/  IMAD R2, R12, 0x8, R2 ;  /* 0x000000080c027824 */ /* 0x000fc800078e0202 */
[----:B------:R-:W2:Y:S02]  /*15e0*/  SYNCS.PHASECHK.TRANS64.TRYWAIT P0, [R2+URZ+0x110], R3 ;  /* 0x00011003020075a7 */ /* 0x000ea400080011ff */
[----:B--2---:R-:W-:Y:S05]  /*15f0*/  @!P0 BRA `(.L_x_19) ;  /* 0x0000007800a88947 */ /* 0x004fea0003800000 */
.L_x_126:
[----:B------:R-:W-:Y:S01]  /*1600*/  VIADD R12, R12, 0x1 ;  /* 0x000000010c0c7836 */ /* 0x000fe20000000000 */
[----:B------:R2:W-:Y:S04]  /*1610*/  SYNCS.ARRIVE.TRANS64.A1T0 RZ, [R2+URZ+0x100], RZ ;  /* 0x000100ff02ff79a7 */ /* 0x0005e800081000ff */
[----:B------:R-:W-:-:S04]  /*1620*/  ISETP.NE.AND P0, PT, R12, 0x2, PT ;  /* 0x000000020c00780c */ /* 0x000fc80003f05270 */
[----:B------:R-:W-:Y:S02]  /*1630*/  SEL R12, R12, RZ, P0 ;  /* 0x000000ff0c0c7207 */ /* 0x000fe40000000000 */
[----:B--2---:R-:W-:-:S04]  /*1640*/  SEL R2, RZ, 0x1, P0 ;  /* 0x00000001ff027807 */ /* 0x004fc80000000000 */
[----:B------:R-:W-:-:S07]  /*1650*/  LOP3.LUT R11, R11, R2, RZ, 0x3c, !PT ;  /* 0x000000020b0b7212 */ /* 0x000fce00078e3cff */
.L_x_18:
[----:B------:R-:W-:Y:S01]  /*1660*/  UMOV UR4, 0x400 ;  /* 0x0000040000047882 */ /* 0x000fe20000000000 */
[----:B------:R-:W-:Y:S01]  /*1670*/  SHF.L.U32 R2, R17, 0x1f, RZ ;  /* 0x0000001f11027819 */ /* 0x000fe200000006ff */
[----:B-1----:R-:W-:Y:S01]  /*1680*/  ULEA UR4, UR37, UR4, 0x18 ;  /* 0x0000000425047291 */ /* 0x002fe2000f8ec0ff */
[----:B------:R-:W-:Y:S01]  /*1690*/  R2UR UR35, R15 ;  /* 0x000000000f2372ca */ /* 0x000fe200000e0000 */
[----:B------:R-:W-:Y:S01]  /*16a0*/  UISETP.GE.U32.AND UP0, UPT, UR13, 0xff, UPT ;  /* 0x000000ff0d00788c */ /* 0x000fe2000bf06070 */
[----:B------:R-:W-:Y:S01]  /*16b0*/  R2UR UR11, R14 ;  /* 0x000000000e0b72ca */ /* 0x000fe200000e0000 */
[----:B------:R-:W-:Y:S01]  /*16c0*/  ULEA UR8, UR6, UR4, 0x3 ;  /* 0x0000000406087291 */ /* 0x000fe2000f8e18ff */
[----:B------:R-:W-:-:S08]  /*16d0*/  UMOV UR24, URZ ;  /* 0x000000ff00187c82 */ /* 0x000fd00008000000 */
[----:B------:R1:W2:Y:S01]  /*16e0*/  SYNCS.PHASECHK.TRANS64.TRYWAIT P0, [UR8+0x28], R2 ;  /* 0x00002802ff0075a7 */ /* 0x0002a20008001108 */
[----:B------:R-:W-:Y:S02]  /*16f0*/  USHF.L.U32 UR35, UR35, 0x6, URZ ;  /* 0x0000000623237899 */ /* 0x000fe400080006ff */
[----:B------:R-:W-:Y:S01]  /*1700*/  USHF.L.U32 UR11, UR11, 0x8, URZ ;  /* 0x000000080b0b7899 */ /* 0x000fe200080006ff */
[----:B------:R-:W-:Y:S11]  /*1710*/  BRA.U !UP0, `(.L_x_20) ;  /* 0x0000000108a87547 */ /* 0x000ff6000b800000 */
[----:B------:R-:W-:Y:S01]  /*1720*/  UMOV UR16, URZ ;  /* 0x000000ff00107c82 */ /* 0x000fe20008000000 */
[----:B------:R-:W-:-:S05]  /*1730*/  UMOV UR17, UR6 ;  /* 0x0000000600117c82 */ /* 0x000fca0008000000 */
.L_x_25:
[----:B-1----:R-:W-:Y:S01]  /*1740*/  ULEA UR33, UR17, UR4, 0x3 ;  /* 0x0000000411217291 */ /* 0x002fe2000f8e18ff */
[----:B--2---:R-:W-:Y:S01]  /*1750*/  @!P5 MOV R3, 0xa000 ;  /* 0x0000a0000003d802 */ /* 0x004fe20000000f00 */
[----:B--2---:R-:W-:Y:S10]  /*1760*/  @P0 BRA `(.L_x_21) ;  /* 0x00000000000c0947 */ /* 0x004ff40003800000 */
[----:B------:R-:W-:-:S04]  /*1770*/  SHF.L.U32 R4, R17, 0x1f, RZ ;  /* 0x0000001f11047819 */ /* 0x000fc800000006ff */
[----:B------:R-:W2:Y:S02]  /*1780*/  SYNCS.PHASECHK.TRANS64.TRYWAIT P0, [UR33+0x28], R4 ;  /* 0x00002804ff0075a7 */ /* 0x000ea40008001121 */
[----:B--2---:R-:W-:Y:S05]  /*1790*/  @!P0 BRA `(.L_x_22) ;  /* 0x0000007800548947 */ /* 0x004fea0003800000 */
.L_x_21:
[----:B------:R2:W-:Y:S01]  /*17a0*/  @!P5 SYNCS.ARRIVE.TRANS64 RZ, [UR33], R3 ;  /* 0x00000003ffffd9a7 */ /* 0x0005e20008000021 */
[----:B------:R-:W-:Y:S04]  /*17b0*/  BSSY.RECONVERGENT B0, `(.L_x_23) ;  /* 0x0000003000007945 */ /* 0x000fe80003800200 */
[----:B------:R-:W-:Y:S05]  /*17c0*/  @P4 BRA `(.L_x_24) ;  /* 0x0000000000044947 */ /* 0x000fea0003800000 */
[----:B------:R-:W-:Y:S05]  /*17d0*/  BPT.TRAP 0x1 ;  /* 0x000000040000795c */ /* 0x000fea0000300000 */
.L_x_24:
[----:B------:R-:W-:Y:S05]  /*17e0*/  BSYNC.RECONVERGENT B0 ;  /* 0x0000000000007941 */ /* 0x000fea0003800200 */
.L_x_23:
[----:B------:R-:W-:Y:S02]  /*17f0*/  UIADD3 UR6, UPT, UPT, UR17, 0x1, URZ ;  /* 0x0000000111067890 */ /* 0x000fe4000fffe0ff */
[----:B------:R-:W-:Y:S02]  /*1800*/  ULEA UR32, UR17, UR4, 0xd ;  /* 0x0000000411207291 */ /* 0x000fe4000f8e68ff */
[----:B------:R-:W-:Y:S02]  /*1810*/  UISETP.NE.AND UP0, UPT, UR6, 0x5, UPT ;  /* 0x000000050600788c */ /* 0x000fe4000bf05270 */
[----:B------:R-:W-:Y:S02]  /*1820*/  UIADD3 UR26, UP1, UPT, UR22, 0x80, URZ ;  /* 0x00000080161a7890 */ /* 0x000fe4000ff3e0ff */
[----:B------:R-:W-:Y:S02]  /*1830*/  USEL UR9, URZ, 0x1, UP0 ;  /* 0x00000001ff097887 */ /* 0x000fe40008000000 */
[----:B------:R-:W-:-:S02]  /*1840*/  USEL UR6, UR6, URZ, UP0 ;  /* 0x000000ff06067287 */ /* 0x000fc40008000000 */
[----:B------:R-:W-:Y:S02]  /*1850*/  UIADD3 UR20, UP0, UPT, UR22, 0x180, URZ ;  /* 0x0000018016147890 */ /* 0x000fe4000ff1e0ff */
[----:B------:R-:W-:Y:S01]  /*1860*/  ULEA UR8, UR6, UR4, 0x3 ;  /* 0x0000000406087291 */ /* 0x000fe2000f8e18ff */
[----:B------:R-:W-:Y:S01]  /*1870*/  LOP3.LUT R17, R17, UR9, RZ, 0x3c, !PT ;  /* 0x0000000911117c12 */ /* 0x000fe2000f8e3cff */
[----:B------:R-:W-:Y:S02]  /*1880*/  USHF.L.U32 UR34, UR16, 0x7, URZ ;  /* 0x0000000710227899 */ /* 0x000fe400080006ff */
[----:B------:R-:W-:Y:S01]  /*1890*/  UIADD3.X UR27, UPT, UPT, URZ, UR23, URZ, UP1, !UPT ;  /* 0x00000017ff1b7290 */ /* 0x000fe20008ffe4ff */
[----:B-1----:R-:W-:Y:S01]  /*18a0*/  SHF.L.U32 R2, R17, 0x1f, RZ ;  /* 0x0000001f11027819 */ /* 0x002fe200000006ff */
[----:B------:R-:W-:Y:S02]  /*18b0*/  UIADD3 UR32, UPT, UPT, UR32, 0x6400, URZ ;  /* 0x0000640020207890 */ /* 0x000fe4000fffe0ff */
[----:B------:R-:W-:Y:S01]  /*18c0*/  UIADD3.X UR21, UPT, UPT, URZ, UR23, URZ, UP0, !UPT ;  /* 0x00000017ff157290 */ /* 0x000fe200087fe4ff */
[----:B------:R1:W1:Y:S01]  /*18d0*/  SYNCS.PHASECHK.TRANS64.TRYWAIT P0, [UR8+0x28], R2 ;  /* 0x00002802ff0075a7 */ /* 0x0002620008001108 */
[----:B------:R-:W-:Y:S01]  /*18e0*/  ULEA UR8, UR17, UR4, 0xf ;  /* 0x0000000411087291 */ /* 0x000fe2000f8e78ff */
[----:B------:R-:W-:Y:S01]  /*18f0*/  UMOV UR18, 0x0 ;  /* 0x0000000000127882 */ /* 0x000fe20000000000 */
[----:B------:R-:W-:-:S02]  /*1900*/  UMOV UR19, 0x10000000 ;  /* 0x1000000000137882 */ /* 0x000fc40000000000 */
[----:B------:R-:W-:Y:S01]  /*1910*/  UIADD3 UR8, UPT, UPT, UR8, 0x10400, URZ ;  /* 0x0001040008087890 */ /* 0x000fe2000fffe0ff */
[----:B------:R1:W-:Y:S01]  /*1920*/  UTMALDG.3D [UR32], [UR26], desc[UR18] ;  /* 0x000012201a0075b4 */ /* 0x0003e20008011000 */
[----:B------:R-:W-:Y:S01]  /*1930*/  UMOV UR12, UR36 ;  /* 0x00000024000c7c82 */ /* 0x000fe20008000000 */
[----:B------:R-:W-:Y:S01]  /*1940*/  UMOV UR9, UR33 ;  /* 0x0000002100097c82 */ /* 0x000fe20008000000 */
[----:B------:R-:W-:Y:S01]  /*1950*/  UMOV UR10, UR34 ;  /* 0x00000022000a7c82 */ /* 0x000fe20008000000 */
[----:B------:R-:W-:Y:S01]  /*1960*/  UIADD3 UR16, UPT, UPT, UR16, 0x1, URZ ;  /* 0x0000000110107890 */ /* 0x000fe2000fffe0ff */
[----:B------:R-:W-:Y:S01]  /*1970*/  UMOV UR24, UR5 ;  /* 0x0000000500187c82 */ /* 0x000fe20008000000 */
[----:B------:R-:W-:Y:S02]  /*1980*/  UMOV UR17, UR6 ;  /* 0x0000000600117c82 */ /* 0x000fe40008000000 */
[----:B------:R1:W-:Y:S01]  /*1990*/  UTMALDG.3D [UR8], [UR20], desc[UR18] ;  /* 0x00001208140075b4 */ /* 0x0003e20008011000 */
[----:B------:R-:W-:-:S09]  /*19a0*/  UISETP.NE.AND UP0, UPT, UR16, UR5, UPT ;  /* 0x000000051000728c */ /* 0x000fd2000bf05270 */
[----:B------:R-:W-:Y:S05]  /*19b0*/  BRA.U UP0, `(.L_x_25) ;  /* 0xfffffffd00607547 */ /* 0x000fea000b83ffff */
.L_x_20:
[----:B-1----:R-:W-:Y:S01]  /*19c0*/  ULEA UR8, UR6, UR4, 0x3 ;  /* 0x0000000406087291 */ /* 0x002fe2000f8e18ff */
[----:B------:R-:W-:Y:S01]  /*19d0*/  SHF.L.U32 R2, R17, 0x1f, RZ ;  /* 0x0000001f11027819 */ /* 0x000fe200000006ff */
[----:B------:R-:W-:Y:S01]  /*19e0*/  @!P1 SYNCS.ARRIVE.TRANS64.A1T0 RZ, [UR4+0x98], RZ ;  /* 0x000098ffffff99a7 */ /* 0x000fe20008100004 */
[----:B------:R-:W-:-:S06]  /*19f0*/  UISETP.GT.AND UP0, UPT, UR15, UR14, UPT ;  /* 0x0000000e0f00728c */ /* 0x000fcc000bf04270 */
[----:B--2---:R1:W2:Y:S03]  /*1a00*/  SYNCS.PHASECHK.TRANS64.TRYWAIT P0, [UR8+0x28], R2 ;  /* 0x00002802ff0075a7 */ /* 0x0042a60008001108 */
[----:B------:R-:W-:Y:S05]  /*1a10*/  BRA.U !UP0, `(.L_x_26) ;  /* 0x0000000108ac7547 */ /* 0x000fea000b800000 */
[----:B------:R-:W-:Y:S01]  /*1a20*/  UIADD3 UR21, UPT, UPT, UR7, UR24, URZ ;  /* 0x0000001807157290 */ /* 0x000fe2000fffe0ff */
[----:B------:R-:W-:-:S11]  /*1a30*/  UMOV UR25, UR6 ;  /* 0x0000000600197c82 */ /* 0x000fd60008000000 */
.L_x_31:
[----:B-1----:R-:W-:Y:S01]  /*1a40*/  ULEA UR17, UR25, UR4, 0x3 ;  /* 0x0000000419117291 */ /* 0x002fe2000f8e18ff */
[----:B--2---:R-:W-:Y:S01]  /*1a50*/  @!P5 MOV R3, 0xa000 ;  /* 0x0000a0000003d802 */ /* 0x004fe20000000f00 */
[----:B--2---:R-:W-:Y:S10]  /*1a60*/  @P0 BRA `(.L_x_27) ;  /* 0x00000000000c0947 */ /* 0x004ff40003800000 */
[----:B------:R-:W-:-:S04]  /*1a70*/  SHF.L.U32 R4, R17, 0x1f, RZ ;  /* 0x0000001f11047819 */ /* 0x000fc800000006ff */
[----:B------:R-:W2:Y:S02]  /*1a80*/  SYNCS.PHASECHK.TRANS64.TRYWAIT P0, [UR17+0x28], R4 ;  /* 0x00002804ff0075a7 */ /* 0x000ea40008001111 */
[----:B--2---:R-:W-:Y:S05]  /*1a90*/  @!P0 BRA `(.L_x_28) ;  /* 0x0000007400ac8947 */ /* 0x004fea0003800000 */
.L_x_27:
[----:B------:R2:W-:Y:S01]  /*1aa0*/  @!P5 SYNCS.ARRIVE.TRANS64 RZ, [UR17], R3 ;  /* 0x00000003ffffd9a7 */ /* 0x0005e20008000011 */
[----:B------:R-:W-:Y:S04]  /*1ab0*/  BSSY.RECONVERGENT B0, `(.L_x_29) ;  /* 0x0000003000007945 */ /* 0x000fe80003800200 */
[----:B------:R-:W-:Y:S05]  /*1ac0*/  @P4 BRA `(.L_x_30) ;  /* 0x0000000000044947 */ /* 0x000fea0003800000 */
[----:B------:R-:W-:Y:S05]  /*1ad0*/  BPT.TRAP 0x1 ;  /* 0x000000040000795c */ /* 0x000fea0000300000 */
.L_x_30:
[----:B------:R-:W-:Y:S05]  /*1ae0*/  BSYNC.RECONVERGENT B0 ;  /* 0x0000000000007941 */ /* 0x000fea0003800200 */
.L_x_29:
        /* <DEDUP_REMOVED lines=10> */
[----:B------:R-:W-:Y:S01]  /*1b90*/  UIADD3 UR16, UPT, UPT, UR16, 0x6400, URZ ;  /* 0x0000640010107890 */ /* 0x000fe2000fffe0ff */
[----:B-1----:R-:W-:Y:S01]  /*1ba0*/  SHF.L.U32 R2, R17, 0x1f, RZ ;  /* 0x0000001f11027819 */ /* 0x002fe200000006ff */
[----:B------:R-:W-:Y:S02]  /*1bb0*/  UIADD3.X UR31, UPT, UPT, URZ, UR23, URZ, UP1, !UPT ;  /* 0x00000017ff1f7290 */ /* 0x000fe40008ffe4ff */
[----:B------:R-:W-:Y:S01]  /*1bc0*/  UIADD3.X UR29, UPT, UPT, URZ, UR23, URZ, UP0, !UPT ;  /* 0x00000017ff1d7290 */ /* 0x000fe200087fe4ff */
[----:B------:R1:W1:Y:S01]  /*1bd0*/  SYNCS.PHASECHK.TRANS64.TRYWAIT P0, [UR8+0x28], R2 ;  /* 0x00002802ff0075a7 */ /* 0x0002620008001108 */
[----:B------:R-:W-:Y:S01]  /*1be0*/  ULEA UR8, UR25, UR4, 0xf ;  /* 0x0000000419087291 */ /* 0x000fe2000f8e78ff */
[----:B------:R-:W-:Y:S01]  /*1bf0*/  UMOV UR26, 0x0 ;  /* 0x00000000001a7882 */ /* 0x000fe20000000000 */
[----:B------:R-:W-:-:S02]  /*1c00*/  UMOV UR27, 0x10000000 ;  /* 0x10000000001b7882 */ /* 0x000fc40000000000 */
[----:B------:R-:W-:Y:S01]  /*1c10*/  UIADD3 UR8, UPT, UPT, UR8, 0x10400, URZ ;  /* 0x0001040008087890 */ /* 0x000fe2000fffe0ff */
[----:B------:R-:W-:Y:S01]  /*1c20*/  UMOV UR19, UR35 ;  /* 0x0000002300137c82 */ /* 0x000fe20008000000 */
[----:B------:R-:W-:Y:S01]  /*1c30*/  UMOV UR20, UR36 ;  /* 0x0000002400147c82 */ /* 0x000fe20008000000 */
[----:B------:R-:W-:Y:S01]  /*1c40*/  UMOV UR12, UR36 ;  /* 0x00000024000c7c82 */ /* 0x000fe20008000000 */
[----:B------:R-:W-:Y:S01]  /*1c50*/  UMOV UR9, UR17 ;  /* 0x0000001100097c82 */ /* 0x000fe20008000000 */
[----:B------:R-:W-:Y:S01]  /*1c60*/  UMOV UR10, UR18 ;  /* 0x00000012000a7c82 */ /* 0x000fe20008000000 */
[----:B------:R1:W-:Y:S01]  /*1c70*/  UTMALDG.3D [UR16], [UR30], desc[UR26] ;  /* 0x00001a101e0075b4 */ /* 0x0003e20008011000 */
[----:B------:R-:W-:Y:S01]  /*1c80*/  UIADD3 UR24, UPT, UPT, UR24, 0x1, URZ ;  /* 0x0000000118187890 */ /* 0x000fe2000fffe0ff */
[----:B------:R-:W-:-:S03]  /*1c90*/  UMOV UR25, UR6 ;  /* 0x0000000600197c82 */ /* 0x000fc60008000000 */
[----:B------:R-:W-:Y:S01]  /*1ca0*/  UISETP.NE.AND UP0, UPT, UR24, UR21, UPT ;  /* 0x000000151800728c */ /* 0x000fe2000bf05270 */
[----:B------:R1:W-:Y:S08]  /*1cb0*/  UTMALDG.3D [UR8], [UR28], desc[UR26] ;  /* 0x00001a081c0075b4 */ /* 0x0003f00008011000 */
[----:B------:R-:W-:Y:S05]  /*1cc0*/  BRA.U UP0, `(.L_x_31) ;  /* 0xfffffffd005c7547 */ /* 0x000fea000b83ffff */
.L_x_26:
[C---:B-1----:R-:W-:Y:S01]  /*1cd0*/  LEA R2, R16.reuse, UR4, 0x3 ;  /* 0x0000000410027c11 */ /* 0x042fe2000f8e18ff */
[----:B------:R-:W-:Y:S01]  /*1ce0*/  NOP ;  /* 0x0000000000007918 */ /* 0x000fe20000000000 */
[----:B--2---:R-:W-:Y:S02]  /*1cf0*/  SHF.L.U32 R3, R13, 0x1f, RZ ;  /* 0x0000001f0d037819 */ /* 0x004fe400000006ff */
[----:B------:R-:W-:Y:S02]  /*1d00*/  LEA R4, R16, UR4, 0x4 ;  /* 0x0000000410047c11 */ /* 0x000fe4000f8e20ff */
[----:B------:R-:W1:Y:S02]  /*1d10*/  SYNCS.PHASECHK.TRANS64.TRYWAIT P0, [R2+URZ+0xa0], R3 ;  /* 0x0000a003020075a7 */ /* 0x000e6400080011ff */
[----:B-1----:R-:W-:Y:S05]  /*1d20*/  @!P0 BRA `(.L_x_32) ;  /* 0x0000007400208947 */ /* 0x002fea0003800000 */
.L_x_129:
[----:B------:R-:W2:Y:S01]  /*1d30*/  LDS.128 R4, [R4+0x130] ;  /* 0x0001300004047984 */ /* 0x000ea20000000c00 */
[----:B---3--:R-:W-:Y:S01]  /*1d40*/  ISETP.GE.AND P0, PT, R40, 0x1, PT ;  /* 0x000000012800780c */ /* 0x008fe20003f06270 */
[----:B-1----:R-:W-:Y:S01]  /*1d50*/  VIADD R2, R2, 0xb0 ;  /* 0x000000b002027836 */ /* 0x002fe20000000000 */
[----:B------:R-:W-:Y:S01]  /*1d60*/  @!PT LDS RZ, [RZ] ;  /* 0x00000000fffff984 */ /* 0x000fe20000000800 */
[----:B------:R-:W-:Y:S01]  /*1d70*/  @!PT LDS RZ, [RZ] ;  /* 0x00000000fffff984 */ /* 0x000fe20000000800 */
[----:B------:R-:W-:Y:S01]  /*1d80*/  @!PT LDS RZ, [RZ] ;  /* 0x00000000fffff984 */ /* 0x000fe20000000800 */
[----:B------:R-:W-:Y:S01]  /*1d90*/  @!PT LDS RZ, [RZ] ;  /* 0x00000000fffff984 */ /* 0x000fe20000000800 */
[----:B------:R1:W-:Y:S06]  /*1da0*/  MEMBAR.ALL.CTA ;  /* 0x0000000000007992 */ /* 0x0003ec0000008000 */
[----:B-1----:R-:W1:Y:S01]  /*1db0*/  FENCE.VIEW.ASYNC.S ;  /* 0x00000000000073c6 */ /* 0x002e620000000000 */
[----:B------:R-:W-:-:S04]  /*1dc0*/  PRMT R2, RZ, 0x654, R2 ;  /* 0x00000654ff027816 */ /* 0x000fc80000000002 */
[----:B-1----:R1:W-:Y:S01]  /*1dd0*/  SYNCS.ARRIVE.TRANS64.RED.A1T0 RZ, [R2+URZ], RZ ;  /* 0x000000ff02ff79a7 */ /* 0x0023e200081004ff */
[----:B--2---:R-:W-:-:S13]  /*1de0*/  LOP3.LUT P2, RZ, R6, 0x1, RZ, 0xc0, !PT ;  /* 0x0000000106ff7812 */ /* 0x004fda000784c0ff */
[----:B------:R-:W-:Y:S01]  /*1df0*/  @P2 SHF.R.U32.HI R3, RZ, 0x10, R5 ;  /* 0x00000010ff032819 */ /* 0x000fe20000011605 */
[----:B------:R-:W-:Y:S01]  /*1e00*/  VOTEU.ANY UP0, P2 ;  /* 0x0000000000ff7886 */ /* 0x000fe20001000100 */
[----:B------:R-:W-:Y:S02]  /*1e10*/  @P2 MOV R10, R4 ;  /* 0x00000004000a2202 */ /* 0x000fe40000000f00 */
[----:B------:R-:W-:Y:S02]  /*1e20*/  @P2 R2UR.BROADCAST UR8, R3 ;  /* 0x00000000030822ca */ /* 0x000fe400008e0000 */
[----:B------:R-:W-:-:S11]  /*1e30*/  @P2 LOP3.LUT R9, R5, 0xffff, RZ, 0xc0, !PT ;  /* 0x0000ffff05092812 */ /* 0x000fd600078ec0ff */
[----:B------:R-:W-:Y:S01]  /*1e40*/  @UP0 UMOV UR36, UR8 ;  /* 0x0000000800240c82 */ /* 0x000fe20008000000 */
[----:B-1----:R-:W-:Y:S05]  /*1e50*/  @!P0 BRA `(.L_x_33) ;  /* 0x0000000000b88947 */ /* 0x002fea0003800000 */
[----:B------:R-:W4:Y:S01]  /*1e60*/  LDC.64 R4, c[0x0][0xb18] ;  /* 0x0002c600ff047b82 */ /* 0x000f220000000a00 */
[----:B------:R-:W-:-:S07]  /*1e70*/  ISETP.NE.AND P3, PT, R40, 0x1, PT ;  /* 0x000000012800780c */ /* 0x000fce0003f65270 */
[----:B------:R-:W1:Y:S08]  /*1e80*/  LDC.64 R6, c[0x0][0xb10] ;  /* 0x0002c400ff067b82 */ /* 0x000e700000000a00 */
[----:B------:R-:W2:Y:S08]  /*1e90*/  LDC R14, c[0x0][0xb20] ;  /* 0x0002c800ff0e7b82 */ /* 0x000eb00000000800 */
[----:B------:R-:W3:Y:S01]  /*1ea0*/  LDC R15, c[0x0][0xb0c] ;  /* 0x0002c300ff0f7b82 */ /* 0x000ee20000000800 */
[----:B----4-:R-:W-:Y:S01]  /*1eb0*/  IMAD.HI.U32 R19, R0, R5, RZ ;  /* 0x0000000500137227 */ /* 0x010fe200078e00ff */
[----:B------:R-:W-:-:S03]  /*1ec0*/  ISETP.NE.AND P0, PT, R4, 0x1, PT ;  /* 0x000000010400780c */ /* 0x000fc60003f05270 */
[----:B------:R-:W-:-:S03]  /*1ed0*/  IMAD.HI.U32 R5, R9, R5, RZ ;  /* 0x0000000509057227 */ /* 0x000fc600078e00ff */
[----:B------:R-:W4:Y:S01]  /*1ee0*/  LDC.64 R2, c[0x0][0xb28] ;  /* 0x0002ca00ff027b82 */ /* 0x000f220000000a00 */
[----:B-1----:R-:W-:-:S04]  /*1ef0*/  IMAD.HI.U32 R20, R8, R6, RZ ;  /* 0x0000000608147227 */ /* 0x002fc800078e00ff */
[----:B------:R-:W-:Y:S01]  /*1f00*/  IMAD.HI.U32 R21, R10, R6, RZ ;  /* 0x000000060a157227 */ /* 0x000fe200078e00ff */
[----:B------:R-:W-:Y:S02]  /*1f10*/  SHF.R.U32.HI R20, RZ, R7, R20 ;  /* 0x00000007ff147219 */ /* 0x000fe40000011614 */
[-C--:B--2---:R-:W-:Y:S02]  /*1f20*/  SHF.R.U32.HI R19, RZ, R14.reuse, R19 ;  /* 0x0000000eff137219 */ /* 0x084fe40000011613 */
[----:B------:R-:W-:Y:S02]  /*1f30*/  SHF.R.U32.HI R5, RZ, R14, R5 ;  /* 0x0000000eff057219 */ /* 0x000fe40000011605 */
[----:B------:R-:W-:Y:S02]  /*1f40*/  SEL R19, R0, R19, !P0 ;  /* 0x0000001300137207 */ /* 0x000fe40004000000 */
[----:B------:R-:W-:Y:S02]  /*1f50*/  SHF.R.U32.HI R21, RZ, R7, R21 ;  /* 0x00000007ff157219 */ /* 0x000fe40000011615 */
[----:B---3--:R-:W-:-:S02]  /*1f60*/  ISETP.NE.AND P1, PT, R15, 0x1, PT ;  /* 0x000000010f00780c */ /* 0x008fc40003f25270 */
[----:B------:R-:W-:Y:S02]  /*1f70*/  SEL R5, R9, R5, !P0 ;  /* 0x0000000509057207 */ /* 0x000fe40004000000 */
[----:B------:R-:W-:Y:S02]  /*1f80*/  SEL R20, R8, R20, !P1 ;  /* 0x0000001408147207 */ /* 0x000fe40004800000 */
[----:B------:R-:W-:Y:S01]  /*1f90*/  SEL R21, R10, R21, !P1 ;  /* 0x000000150a157207 */ /* 0x000fe20004800000 */
[----:B----4-:R-:W-:-:S04]  /*1fa0*/  IMAD.HI.U32 R18, R19, R2, RZ ;  /* 0x0000000213127227 */ /* 0x010fc800078e00ff */
        /* <DEDUP_REMOVED lines=10> */
[----:B------:R-:W-:-:S04]  /*2050*/  @!P0 IMAD.HI.U32 R7, R21, R2, RZ ;  /* 0x0000000215078227 */ /* 0x000fc800078e00ff */
[----:B------:R-:W-:Y:S01]  /*2060*/  IMAD.MOV R2, RZ, RZ, -R6 ;  /* 0x000000ffff027224 */ /* 0x000fe200078e0a06 */
[----:B------:R-:W-:Y:S02]  /*2070*/  @!P0 SHF.R.U32.HI R3, RZ, R3, R7 ;  /* 0x00000003ff038219 */ /* 0x000fe40000011607 */
[----:B------:R-:W-:Y:S01]  /*2080*/  IADD3 R7, PT, PT, -R5, RZ, RZ ;  /* 0x000000ff05077210 */ /* 0x000fe20007ffe1ff */
[----:B------:R-:W-:Y:S01]  /*2090*/  IMAD R2, R40, R2, R5 ;  /* 0x0000000228027224 */ /* 0x000fe200078e0205 */
        /* <DEDUP_REMOVED lines=10> */
.L_x_33:
[----:B------:R-:W1:Y:S02]  /*2140*/  LDCU UR8, c[0x0][0xb30] ;  /* 0x00016600ff0877ac */ /* 0x000e640008000800 */
[----:B-1----:R-:W-:-:S09]  /*2150*/  UISETP.NE.AND UP0, UPT, UR8, 0x1, UPT ;  /* 0x000000010800788c */ /* 0x002fd2000bf05270 */
[----:B------:R-:W-:Y:S05]  /*2160*/  BRA.U UP0, `(.L_x_34) ;  /* 0x0000000100407547 */ /* 0x000fea000b800000 */
[----:B------:R-:W1:Y:S08]  /*2170*/  LDC.64 R4, c[0x0][0xb10] ;  /* 0x0002c400ff047b82 */ /* 0x000e700000000a00 */
[----:B------:R-:W2:Y:S08]  /*2180*/  LDC.64 R2, c[0x0][0xb18] ;  /* 0x0002c600ff027b82 */ /* 0x000eb00000000a00 */
[----:B------:R-:W3:Y:S08]  /*2190*/  LDC R6, c[0x0][0xb20] ;  /* 0x0002c800ff067b82 */ /* 0x000ef00000000800 */
[----:B------:R-:W4:Y:S01]  /*21a0*/  LDC R7, c[0x0][0xb0c] ;  /* 0x0002c300ff077b82 */ /* 0x000f220000000800 */
[----:B-1----:R-:W-:-:S05]  /*21b0*/  IMAD.HI.U32 R4, R10, R4, RZ ;  /* 0x000000040a047227 */ /* 0x002fca00078e00ff */
[----:B------:R-:W-:Y:S01]  /*21c0*/  SHF.R.U32.HI R4, RZ, R5, R4 ;  /* 0x00000005ff047219 */ /* 0x000fe20000011604 */
[----:B--2---:R-:W-:Y:S01]  /*21d0*/  IMAD.HI.U32 R3, R9, R3, RZ ;  /* 0x0000000309037227 */ /* 0x004fe200078e00ff */
[----:B------:R-:W-:-:S04]  /*21e0*/  ISETP.NE.AND P0, PT, R2, 0x1, PT ;  /* 0x000000010200780c */ /* 0x000fc80003f05270 */
[----:B---3--:R-:W-:-:S04]  /*21f0*/  SHF.R.U32.HI R3, RZ, R6, R3 ;  /* 0x00000006ff037219 */ /* 0x008fc80000011603 */
[----:B------:R-:W-:Y:S02]  /*2200*/  SEL R3, R9, R3, !P0 ;  /* 0x0000000309037207 */ /* 0x000fe40004000000 */
[----:B----4-:R-:W-:-:S04]  /*2210*/  ISETP.NE.AND P1, PT, R7, 0x1, PT ;  /* 0x000000010700780c */ /* 0x010fc80003f25270 */
[----:B------:R-:W-:-:S05]  /*2220*/  SEL R4, R10, R4, !P1 ;  /* 0x000000040a047207 */ /* 0x000fca0004800000 */
[----:B------:R-:W-:Y:S02]  /*2230*/  IMAD.IADD R5, R3, 0x1, -R4 ;  /* 0x0000000103057824 */ /* 0x000fe400078e0a04 */
[----:B------:R-:W-:Y:S02]  /*2240*/  IMAD.IADD R3, R4, 0x1, -R3 ;  /* 0x0000000104037824 */ /* 0x000fe400078e0a03 */
[----:B------:R-:W-:Y:S02]  /*2250*/  IMAD R10, R5, R7, R10 ;  /* 0x00000007050a7224 */ /* 0x000fe400078e020a */
[----:B------:R-:W-:-:S07]  /*2260*/  IMAD R9, R3, R2, R9 ;  /* 0x0000000203097224 */ /* 0x000fce00078e0209 */
.L_x_34:
[----:B------:R-:W-:Y:S01]  /*2270*/  VIADD R16, R16, 0x1 ;  /* 0x0000000110107836 */ /* 0x000fe20000000000 */
[----:B------:R-:W-:Y:S01]  /*2280*/  PLOP3.LUT P1, PT, PT, PT, PT, 0x80, 0x8 ;  /* 0x000000000008781c */ /* 0x000fe20003f2f070 */
[----:B------:R-:W-:Y:S02]  /*2290*/  IMAD.IADD R15, R10, 0x1, R95 ;  /* 0x000000010a0f7824 */ /* 0x000fe400078e025f */
[----:B------:R-:W-:Y:S01]  /*22a0*/  IMAD.IADD R14, R9, 0x1, R94 ;  /* 0x00000001090e7824 */ /* 0x000fe200078e025e */
[----:B------:R-:W-:-:S04]  /*22b0*/  ISETP.NE.AND P0, PT, R16, 0x2, PT ;  /* 0x000000021000780c */ /* 0x000fc80003f05270 */
[----:B------:R-:W-:Y:S02]  /*22c0*/  SEL R2, RZ, 0x1, P0 ;  /* 0x00000001ff027807 */ /* 0x000fe40000000000 */
[----:B------:R-:W-:Y:S02]  /*22d0*/  SEL R16, R16, RZ, P0 ;  /* 0x000000ff10107207 */ /* 0x000fe40000000000 */
[----:B------:R-:W-:Y:S01]  /*22e0*/  LOP3.LUT R13, R13, R2, RZ, 0x3c, !PT ;  /* 0x000000020d0d7212 */ /* 0x000fe200078e3cff */
[----:B------:R-:W-:Y:S06]  /*22f0*/  @P2 BRA `(.L_x_35) ;  /* 0xfffffff000982947 */ /* 0x000fec000383ffff */
[----:B------:R-:W-:Y:S01]  /*2300*/  UIADD3 UR4, UPT, UPT, UR4, 0x28, URZ ;  /* 0x0000002804047890 */ /* 0x000fe2000fffe0ff */
[----:B------:R-:W-:-:S03]  /*2310*/  SHF.L.U32 R2, R17, 0x1f, RZ ;  /* 0x0000001f11027819 */ /* 0x000fc600000006ff */
[----:B------:R-:W-:-:S09]  /*2320*/  ULEA UR5, UR6, UR4, 0x3 ;  /* 0x0000000406057291 */ /* 0x000fd2000f8e18ff */
[----:B------:R-:W1:Y:S02]  /*2330*/  SYNCS.PHASECHK.TRANS64.TRYWAIT P0, [UR5], R2 ;  /* 0x00000002ff0075a7 */ /* 0x000e640008001105 */
[----:B-1----:R-:W-:Y:S05]  /*2340*/  @!P0 BRA `(.L_x_36) ;  /* 0x0000006c00ac8947 */ /* 0x002fea0003800000 */
.L_x_131:
[----:B------:R-:W-:-:S04]  /*2350*/  UIADD3 UR6, UPT, UPT, UR6, 0x1, URZ ;  /* 0x0000000106067890 */ /* 0x000fc8000fffe0ff */
[----:B------:R-:W-:-:S04]  /*2360*/  UISETP.NE.AND UP0, UPT, UR6, 0x5, UPT ;  /* 0x000000050600788c */ /* 0x000fc8000bf05270 */
[----:B------:R-:W-:Y:S02]  /*2370*/  USEL UR7, URZ, 0x1, UP0 ;  /* 0x00000001ff077887 */ /* 0x000fe40008000000 */
[----:B------:R-:W-:-:S04]  /*2380*/  USEL UR6, UR6, URZ, UP0 ;  /* 0x000000ff06067287 */ /* 0x000fc80008000000 */
[----:B------:R-:W-:Y:S01]  /*2390*/  ULEA UR5, UR6, UR4, 0x3 ;  /* 0x0000000406057291 */ /* 0x000fe2000f8e18ff */
[----:B-1----:R-:W-:-:S04]  /*23a0*/  LOP3.LUT R2, R17, UR7, RZ, 0x3c, !PT ;  /* 0x0000000711027c12 */ /* 0x002fc8000f8e3cff */
[----:B------:R-:W-:-:S04]  /*23b0*/  SHF.L.U32 R3, R2, 0x1f, RZ ;  /* 0x0000001f02037819 */ /* 0x000fc800000006ff */
[----:B------:R-:W1:Y:S02]  /*23c0*/  SYNCS.PHASECHK.TRANS64.TRYWAIT P0, [UR5], R3 ;  /* 0x00000003ff0075a7 */ /* 0x000e640008001105 */
[----:B-1----:R-:W-:Y:S05]  /*23d0*/  @!P0 BRA `(.L_x_37) ;  /* 0x0000006c00a08947 */ /* 0x002fea0003800000 */
.L_x_133:
[----:B------:R-:W-:-:S04]  /*23e0*/  UIADD3 UR6, UPT, UPT, UR6, 0x1, URZ ;  /* 0x0000000106067890 */ /* 0x000fc8000fffe0ff */
[----:B------:R-:W-:-:S04]  /*23f0*/  UISETP.NE.AND UP0, UPT, UR6, 0x5, UPT ;  /* 0x000000050600788c */ /* 0x000fc8000bf05270 */
[----:B------:R-:W-:Y:S02]  /*2400*/  USEL UR7, URZ, 0x1, UP0 ;  /* 0x00000001ff077887 */ /* 0x000fe40008000000 */
[----:B------:R-:W-:-:S04]  /*2410*/  USEL UR6, UR6, URZ, UP0 ;  /* 0x000000ff06067287 */ /* 0x000fc80008000000 */
[----:B------:R-:W-:Y:S01]  /*2420*/  ULEA UR5, UR6, UR4, 0x3 ;  /* 0x0000000406057291 */ /* 0x000fe2000f8e18ff */
[----:B------:R-:W-:-:S04]  /*2430*/  LOP3.LUT R2, R2, UR7, RZ, 0x3c, !PT ;  /* 0x0000000702027c12 */ /* 0x000fc8000f8e3cff */
[----:B-1----:R-:W-:-:S04]  /*2440*/  SHF.L.U32 R3, R2, 0x1f, RZ ;  /* 0x0000001f02037819 */ /* 0x002fc800000006ff */
[----:B------:R-:W1:Y:S02]  /*2450*/  SYNCS.PHASECHK.TRANS64.TRYWAIT P0, [UR5], R3 ;  /* 0x00000003ff0075a7 */ /* 0x000e640008001105 */
[----:B-1----:R-:W-:Y:S05]  /*2460*/  @!P0 BRA `(.L_x_38) ;  /* 0x0000006c00948947 */ /* 0x002fea0003800000 */
.L_x_135:
        /* <DEDUP_REMOVED lines=9> */
.L_x_137:
[----:B------:R-:W-:-:S04]  /*2500*/  UIADD3 UR6, UPT, UPT, UR6, 0x1, URZ ;  /* 0x0000000106067890 */ /* 0x000fc8000fffe0ff */
[----:B------:R-:W-:-:S04]  /*2510*/  UISETP.NE.AND UP0, UPT, UR6, 0x5, UPT ;  /* 0x000000050600788c */ /* 0x000fc8000bf05270 */
[----:B------:R-:W-:Y:S02]  /*2520*/  USEL UR5, URZ, 0x1, UP0 ;  /* 0x00000001ff057887 */ /* 0x000fe40008000000 */
[----:B------:R-:W-:-:S04]  /*2530*/  USEL UR6, UR6, URZ, UP0 ;  /* 0x000000ff06067287 */ /* 0x000fc80008000000 */
[----:B------:R-:W-:Y:S01]  /*2540*/  ULEA UR6, UR6, UR4, 0x3 ;  /* 0x0000000406067291 */ /* 0x000fe2000f8e18ff */
[----:B------:R-:W-:-:S04]  /*2550*/  LOP3.LUT R2, R2, UR5, RZ, 0x3c, !PT ;  /* 0x0000000502027c12 */ /* 0x000fc8000f8e3cff */
[----:B------:R-:W-:Y:S01]  /*2560*/  SHF.L.U32 R2, R2, 0x1f, RZ ;  /* 0x0000001f02027819 */ /* 0x000fe200000006ff */
[----:B-1--4-:R-:W-:-:S07]  /*2570*/  IMAD.U32 R0, RZ, RZ, UR6 ;  /* 0x00000006ff007e24 */ /* 0x012fce000f8e00ff */
.L_x_40:
[----:B-1----:R1:W2:Y:S02]  /*2580*/  SYNCS.PHASECHK.TRANS64.TRYWAIT P0, [R0+URZ], R2 ;  /* 0x00000002000075a7 */ /* 0x0022a400080011ff */
[----:B--2---:R-:W-:Y:S05]  /*2590*/  @!P0 NANOSLEEP.SYNCS 0x989680 ;  /* 0x009896800000895d */ /* 0x004fea0003900000 */
[----:B------:R-:W2:Y:S02]  /*25a0*/  @!P0 SYNCS.PHASECHK.TRANS64 P0, [R0+URZ], R2 ;  /* 0x00000002000085a7 */ /* 0x000ea400080010ff */
[----:B--2---:R-:W-:Y:S05]  /*25b0*/  @P0 EXIT ;  /* 0x000000000000094d */ /* 0x004fea0003800000 */
[----:B------:R-:W-:Y:S05]  /*25c0*/  BRA `(.L_x_40) ;  /* 0xfffffffc00ec7947 */ /* 0x000fea000383ffff */
.L_x_17:
[----:B------:R-:W-:-:S04]  /*25d0*/  UISETP.NE.AND UP1, UPT, UR37, URZ, UPT ;  /* 0x000000ff2500728c */ /* 0x000fc8000bf25270 */
[----:B------:R-:W-:-:S09]  /*25e0*/  UISETP.NE.OR UP1, UPT, UR8, 0x1, UP1 ;  /* 0x000000010800788c */ /* 0x000fd20008f25670 */
[----:B------:R-:W-:Y:S05]  /*25f0*/  BRA.U UP1, `(.L_x_41) ;  /* 0x0000000501487547 */ /* 0x000fea000b800000 */
[----:B------:R-:W-:Y:S01]  /*2600*/  ISETP.NE.AND P2, PT, R2, RZ, PT ;  /* 0x000000ff0200720c */ /* 0x000fe20003f45270 */
[----:B------:R-:W-:Y:S01]  /*2610*/  IMAD.MOV.U32 R12, RZ, RZ, 0x1 ;  /* 0x00000001ff0c7424 */ /* 0x000fe200078e00ff */
[----:B------:R-:W-:Y:S02]  /*2620*/  CS2R R10, SRZ ;  /* 0x00000000000a7805 */ /* 0x000fe4000001ff00 */
[----:B------:R-:W-:Y:S01]  /*2630*/  CS2R R8, SRZ ;  /* 0x0000000000087805 */ /* 0x000fe2000001ff00 */
[----:B------:R-:W-:Y:S01]  /*2640*/  UMOV UR4, 0x400 ;  /* 0x0000040000047882 */ /* 0x000fe20000000000 */
[----:B------:R-:W-:Y:S01]  /*2650*/  UMOV UR6, URZ ;  /* 0x000000ff00067c82 */ /* 0x000fe20008000000 */
[----:B------:R-:W-:-:S12]  /*2660*/  ULEA UR37, UR37, UR4, 0x18 ;  /* 0x0000000425257291 */ /* 0x000fd8000f8ec0ff */
.L_x_45:
[----:B------:R-:W-:Y:S02]  /*2670*/  LEA R0, R8, UR37, 0x3 ;  /* 0x0000002508007c11 */ /* 0x000fe4000f8e18ff */
[----:B------:R-:W-:-:S03]  /*2680*/  SHF.L.U32 R4, R9, 0x1f, RZ ;  /* 0x0000001f09047819 */ /* 0x000fc600000006ff */
[----:B------:R-:W-:Y:S01]  /*2690*/  VIADD R5, R0, 0x110 ;  /* 0x0000011000057836 */ /* 0x000fe20000000000 */
[----:B------:R-:W1:Y:S02]  /*26a0*/  SYNCS.PHASECHK.TRANS64.TRYWAIT P0, [R0+URZ+0x100], R4 ;  /* 0x00010004000075a7 */ /* 0x000e6400080011ff */
[----:B-1----:R-:W-:Y:S05]  /*26b0*/  @!P0 BRA `(.L_x_42) ;  /* 0x0000006c00308947 */ /* 0x002fea0003800000 */
.L_x_138:
[----:B------:R-:W-:Y:S01]  /*26c0*/  ULEA UR5, UR6, UR37, 0x3 ;  /* 0x0000002506057291 */ /* 0x000fe2000f8e18ff */
[----:B-1----:R-:W-:Y:S01]  /*26d0*/  PRMT R0, RZ, 0x654, R5 ;  /* 0x00000654ff007816 */ /* 0x002fe20000000005 */
[----:B------:R-:W-:Y:S01]  /*26e0*/  @!P2 IMAD.MOV.U32 R4, RZ, RZ, 0x10 ;  /* 0x00000010ff04a424 */ /* 0x000fe200078e00ff */
[----:B------:R-:W-:Y:S01]  /*26f0*/  SHF.L.U32 R5, R12, 0x1f, RZ ;  /* 0x0000001f0c057819 */ /* 0x000fe200000006ff */
[----:B------:R-:W-:Y:S01]  /*2700*/  UIADD3 UR4, UPT, UPT, UR5, 0xa0, URZ ;  /* 0x000000a005047890 */ /* 0x000fe2000fffe0ff */
[----:B------:R1:W-:Y:S05]  /*2710*/  SYNCS.ARRIVE.TRANS64.RED.A1T0 RZ, [R0+URZ], RZ ;  /* 0x000000ff00ff79a7 */ /* 0x0003ea00081004ff */
[----:B------:R-:W-:Y:S01]  /*2720*/  IMAD.U32 R6, RZ, RZ, UR4 ;  /* 0x00000004ff067e24 */ /* 0x000fe2000f8e00ff */
[----:B------:R-:W2:Y:S04]  /*2730*/  SYNCS.PHASECHK.TRANS64.TRYWAIT P0, [UR5+0xb0], R5 ;  /* 0x0000b005ff0075a7 */ /* 0x000ea80008001105 */
[----:B------:R-:W-:Y:S01]  /*2740*/  PRMT R6, R2, 0x654, R6 ;  /* 0x0000065402067816 */ /* 0x000fe20000000006 */
[----:B-12---:R-:W-:Y:S06]  /*2750*/  @!P0 BRA `(.L_x_43) ;  /* 0x0000006c001c8947 */ /* 0x006fec0003800000 */
.L_x_140:
[----:B------:R-:W-:Y:S01]  /*2760*/  ULEA UR4, UR6, UR37, 0x4 ;  /* 0x0000002506047291 */ /* 0x000fe2000f8e20ff */
[----:B------:R-:W-:Y:S01]  /*2770*/  SEL R3, R6, R3, !P2 ;  /* 0x0000000306037207 */ /* 0x000fe20005000000 */
[----:B------:R-:W-:Y:S01]  /*2780*/  UIADD3 UR5, UPT, UPT, UR5, 0xa0, URZ ;  /* 0x000000a005057890 */ /* 0x000fe2000fffe0ff */
[----:B-1----:R-:W-:Y:S01]  /*2790*/  LEA R0, R11, UR37, 0x3 ;  /* 0x000000250b007c11 */ /* 0x002fe2000f8e18ff */
[----:B------:R-:W-:Y:S01]  /*27a0*/  UIADD3 UR4, UPT, UPT, UR4, 0x130, URZ ;  /* 0x0000013004047890 */ /* 0x000fe2000fffe0ff */
[----:B------:R1:W-:Y:S01]  /*27b0*/  @!P2 SYNCS.ARRIVE.TRANS64.RED RZ, [R3+URZ], R4 ;  /* 0x0000000403ffa9a7 */ /* 0x0003e200080004ff */
[----:B------:R-:W-:Y:S01]  /*27c0*/  UIADD3 UR6, UPT, UPT, UR6, 0x1, URZ ;  /* 0x0000000106067890 */ /* 0x000fe2000fffe0ff */
[----:B------:R-:W-:-:S03]  /*27d0*/  VIADD R8, R8, 0x1 ;  /* 0x0000000108087836 */ /* 0x000fc60000000000 */
[----:B------:R-:W-:Y:S02]  /*27e0*/  UISETP.NE.AND UP0, UPT, UR6, 0x2, UPT ;  /* 0x000000020600788c */ /* 0x000fe4000bf05270 */
[----:B------:R-:W-:Y:S01]  /*27f0*/  ISETP.NE.AND P0, PT, R8, 0x2, PT ;  /* 0x000000020800780c */ /* 0x000fe20003f05270 */
[----:B------:R-:W-:Y:S06]  /*2800*/  UGETNEXTWORKID.BROADCAST [UR4], [UR5] ;  /* 0x00000000040073ca */ /* 0x000fec0008000100 */
[----:B------:R-:W-:Y:S02]  /*2810*/  USEL UR4, URZ, 0x1, UP0 ;  /* 0x00000001ff047887 */ /* 0x000fe40008000000 */
[----:B------:R-:W-:-:S04]  /*2820*/  USEL UR6, UR6, URZ, UP0 ;  /* 0x000000ff06067287 */ /* 0x000fc80008000000 */
[----:B------:R-:W-:Y:S02]  /*2830*/  LOP3.LUT R12, R12, UR4, RZ, 0x3c, !PT ;  /* 0x000000040c0c7c12 */ /* 0x000fe4000f8e3cff */
[----:B-1----:R-:W-:-:S04]  /*2840*/  SHF.L.U32 R4, R10, 0x1f, RZ ;  /* 0x0000001f0a047819 */ /* 0x002fc800000006ff */
[----:B------:R-:W1:Y:S02]  /*2850*/  SYNCS.PHASECHK.TRANS64.TRYWAIT P1, [R0+URZ+0xa0], R4 ;  /* 0x0000a004000075a7 */ /* 0x000e6400080211ff */
[----:B-1----:R-:W-:Y:S05]  /*2860*/  @!P1 BRA `(.L_x_44) ;  /* 0x0000006800f09947 */ /* 0x002fea0003800000 */
.L_x_141:
[C---:B-1----:R-:W-:Y:S01]  /*2870*/  LEA R4, R11.reuse, UR37, 0x4 ;  /* 0x000000250b047c11 */ /* 0x042fe2000f8e20ff */
[----:B------:R-:W-:Y:S01]  /*2880*/  VIADD R0, R0, 0xb0 ;  /* 0x000000b000007836 */ /* 0x000fe20000000000 */
[----:B------:R-:W-:Y:S01]  /*2890*/  SEL R8, R8, RZ, P0 ;  /* 0x000000ff08087207 */ /* 0x000fe20000000000 */
[----:B------:R-:W-:-:S03]  /*28a0*/  VIADD R11, R11, 0x1 ;  /* 0x000000010b0b7836 */ /* 0x000fc60000000000 */
[----:B------:R-:W1:Y:S01]  /*28b0*/  LDS.128 R4, [R4+0x130] ;  /* 0x0001300004047984 */ /* 0x000e620000000c00 */
[----:B------:R-:W-:Y:S02]  /*28c0*/  PRMT R0, RZ, 0x654, R0 ;  /* 0x00000654ff007816 */ /* 0x000fe40000000000 */
[C---:B------:R-:W-:Y:S01]  /*28d0*/  ISETP.NE.AND P1, PT, R11.reuse, 0x2, PT ;  /* 0x000000020b00780c */ /* 0x040fe20003f25270 */
[----:B------:R-:W-:Y:S01]  /*28e0*/  @!PT LDS RZ, [RZ] ;  /* 0x00000000fffff984 */ /* 0x000fe20000000800 */
[----:B------:R-:W-:Y:S01]  /*28f0*/  @!PT LDS RZ, [RZ] ;  /* 0x00000000fffff984 */ /* 0x000fe20000000800 */
[----:B------:R-:W-:Y:S01]  /*2900*/  @!PT LDS RZ, [RZ] ;  /* 0x00000000fffff984 */ /* 0x000fe20000000800 */
[----:B------:R-:W-:Y:S01]  /*2910*/  @!PT LDS RZ, [RZ] ;  /* 0x00000000fffff984 */ /* 0x000fe20000000800 */
[----:B------:R2:W-:Y:S06]  /*2920*/  MEMBAR.ALL.CTA ;  /* 0x0000000000007992 */ /* 0x0005ec0000008000 */
[----:B--2---:R-:W2:Y:S01]  /*2930*/  FENCE.VIEW.ASYNC.S ;  /* 0x00000000000073c6 */ /* 0x004ea20000000000 */
[----:B------:R-:W-:Y:S01]  /*2940*/  SEL R11, R11, RZ, P1 ;  /* 0x000000ff0b0b7207 */ /* 0x000fe20000800000 */
[----:B--2---:R2:W-:Y:S01]  /*2950*/  SYNCS.ARRIVE.TRANS64.RED.A1T0 RZ, [R0+URZ], RZ ;  /* 0x000000ff00ff79a7 */ /* 0x0045e200081004ff */
[----:B-1----:R-:W-:-:S02]  /*2960*/  LOP3.LUT P3, RZ, R6, 0x1, RZ, 0xc0, !PT ;  /* 0x0000000106ff7812 */ /* 0x002fc4000786c0ff */
[----:B------:R-:W-:-:S04]  /*2970*/  SEL R4, RZ, 0x1, P1 ;  /* 0x00000001ff047807 */ /* 0x000fc80000800000 */
[----:B------:R-:W-:Y:S02]  /*2980*/  LOP3.LUT R10, R10, R4, RZ, 0x3c, !PT ;  /* 0x000000040a0a7212 */ /* 0x000fe400078e3cff */
[----:B--2---:R-:W-:-:S04]  /*2990*/  SEL R0, RZ, 0x1, P0 ;  /* 0x00000001ff007807 */ /* 0x004fc80000000000 */
[----:B------:R-:W-:Y:S01]  /*29a0*/  LOP3.LUT R9, R9, R0, RZ, 0x3c, !PT ;  /* 0x0000000009097212 */ /* 0x000fe200078e3cff */
[----:B------:R-:W-:Y:S06]  /*29b0*/  @P3 BRA `(.L_x_45) ;  /* 0xfffffffc002c3947 */ /* 0x000fec000383ffff */
[----:B------:R-:W-:Y:S01]  /*29c0*/  ULEA UR5, UR6, UR37, 0x3 ;  /* 0x0000002506057291 */ /* 0x000fe2000f8e18ff */
[----:B------:R-:W-:-:S08]  /*29d0*/  SHF.L.U32 R2, R12, 0x1f, RZ ;  /* 0x0000001f0c027819 */ /* 0x000fd000000006ff */
[----:B------:R-:W1:Y:S02]  /*29e0*/  SYNCS.PHASECHK.TRANS64 P0, [UR5+0xb0], R2 ;  /* 0x0000b002ff0075a7 */ /* 0x000e640008001005 */
[----:B-1----:R-:W-:Y:S05]  /*29f0*/  @P0 BRA `(.L_x_46) ;  /* 0x0000000000080947 */ /* 0x002fea0003800000 */
[----:B------:R-:W1:Y:S02]  /*2a00*/  SYNCS.PHASECHK.TRANS64.TRYWAIT P0, [UR5+0xb0], R2 ;  /* 0x0000b002ff0075a7 */ /* 0x000e640008001105 */
[----:B-1----:R-:W-:Y:S05]  /*2a10*/  @!P0 BRA `(.L_x_47) ;  /* 0x0000006800988947 */ /* 0x002fea0003800000 */
.L_x_46:
[----:B------:R-:W-:-:S04]  /*2a20*/  UIADD3 UR4, UPT, UPT, UR6, 0x1, URZ ;  /* 0x0000000106047890 */ /* 0x000fc8000fffe0ff */
[----:B------:R-:W-:-:S04]  /*2a30*/  UISETP.NE.AND UP0, UPT, UR4, 0x2, UPT ;  /* 0x000000020400788c */ /* 0x000fc8000bf05270 */
[----:B------:R-:W-:Y:S02]  /*2a40*/  USEL UR7, URZ, 0x1, UP0 ;  /* 0x00000001ff077887 */ /* 0x000fe40008000000 */
[----:B------:R-:W-:-:S04]  /*2a50*/  USEL UR4, UR4, URZ, UP0 ;  /* 0x000000ff04047287 */ /* 0x000fc80008000000 */
[----:B------:R-:W-:Y:S01]  /*2a60*/  ULEA UR4, UR4, UR37, 0x3 ;  /* 0x0000002504047291 */ /* 0x000fe2000f8e18ff */
[----:B-1----:R-:W-:-:S04]  /*2a70*/  LOP3.LUT R2, R12, UR7, RZ, 0x3c, !PT ;  /* 0x000000070c027c12 */ /* 0x002fc8000f8e3cff */
[----:B------:R-:W-:-:S04]  /*2a80*/  SHF.L.U32 R0, R2, 0x1f, RZ ;  /* 0x0000001f02007819 */ /* 0x000fc800000006ff */
[----:B------:R-:W1:Y:S02]  /*2a90*/  SYNCS.PHASECHK.TRANS64 P0, [UR4+0xb0], R0 ;  /* 0x0000b000ff0075a7 */ /* 0x000e640008001004 */
[----:B-1----:R-:W-:Y:S05]  /*2aa0*/  @P0 EXIT ;  /* 0x000000000000094d */ /* 0x002fea0003800000 */
[----:B------:R-:W-:Y:S02]  /*2ab0*/  SHF.L.U32 R2, R2, 0x1f, RZ ;  /* 0x0000001f02027819 */ /* 0x000fe400000006ff */
[----:B------:R-:W-:-:S07]  /*2ac0*/  MOV R0, UR4 ;  /* 0x0000000400007c02 */ /* 0x000fce0008000f00 */
.L_x_48:
[----:B-1----:R1:W2:Y:S02]  /*2ad0*/  SYNCS.PHASECHK.TRANS64.TRYWAIT P0, [R0+URZ+0xb0], R2 ;  /* 0x0000b002000075a7 */ /* 0x0022a400080011ff */
[----:B--2---:R-:W-:Y:S05]  /*2ae0*/  @!P0 NANOSLEEP.SYNCS 0x989680 ;  /* 0x009896800000895d */ /* 0x004fea0003900000 */
[----:B------:R-:W2:Y:S02]  /*2af0*/  @!P0 SYNCS.PHASECHK.TRANS64 P0, [R0+URZ+0xb0], R2 ;  /* 0x0000b002000085a7 */ /* 0x000ea400080010ff */
[----:B--2---:R-:W-:Y:S05]  /*2b00*/  @P0 EXIT ;  /* 0x000000000000094d */ /* 0x004fea0003800000 */
[----:B------:R-:W-:Y:S05]  /*2b10*/  BRA `(.L_x_48) ;  /* 0xfffffffc00ec7947 */ /* 0x000fea000383ffff */
.L_x_41:
[----:B------:R-:W-:-:S09]  /*2b20*/  UISETP.NE.AND UP1, UPT, UR8, URZ, UPT ;  /* 0x000000ff0800728c */ /* 0x000fd2000bf25270 */
[----:B------:R-:W-:Y:S05]  /*2b30*/  BRA.U UP1, `(.L_x_49) ;  /* 0x0000000d01cc7547 */ /* 0x000fea000b800000 */
[----:B------:R-:W-:Y:S01]  /*2b40*/  UMOV UR4, 0x40 ;  /* 0x0000004000047882 */ /* 0x000fe20000000000 */
[----:B------:R-:W-:Y:S01]  /*2b50*/  NOP ;  /* 0x0000000000007918 */ /* 0x000fe20000000000 */
[----:B------:R-:W-:Y:S01]  /*2b60*/  ULEA UR4, UR37, UR4, 0x18 ;  /* 0x0000000425047291 */ /* 0x000fe2000f8ec0ff */
[----:B------:R-:W-:Y:S02]  /*2b70*/  UMOV UR5, 0x400 ;  /* 0x0000040000057882 */ /* 0x000fe40000000000 */
[----:B------:R-:W-:-:S06]  /*2b80*/  ULEA UR37, UR37, UR5, 0x18 ;  /* 0x0000000525257291 */ /* 0x000fcc000f8ec0ff */
[----:B------:R-:W1:Y:S02]  /*2b90*/  LDS.U8 R0, [UR4+0x1c] ;  /* 0x00001c04ff007984 */ /* 0x000e640008000000 */
[----:B-1----:R-:W-:-:S13]  /*2ba0*/  ISETP.NE.AND P0, PT, R0, RZ, PT ;  /* 0x000000ff0000720c */ /* 0x002fda0003f05270 */
[----:B------:R-:W-:Y:S05]  /*2bb0*/  @P0 BRA `(.L_x_50) ;  /* 0x0000000000580947 */ /* 0x000fea0003800000 */
[----:B------:R-:W-:-:S13]  /*2bc0*/  ELECT P0, URZ, PT ;  /* 0x0000000000ff782f */ /* 0x000fda0003800000 */
[----:B------:R-:W-:Y:S05]  /*2bd0*/  @!P0 BRA `(.L_x_51) ;  /* 0x0000000000608947 */ /* 0x000fea0003800000 */
[----:B------:R-:W-:Y:S01]  /*2be0*/  UMOV UR5, 0x10 ;  /* 0x0000001000057882 */ /* 0x000fe20000000000 */
[----:B------:R-:W-:Y:S01]  /*2bf0*/  HFMA2 R0, -RZ, RZ, 0, 5.9604644775390625e-08 ;  /* 0x00000001ff007431 */ /* 0x000fe200000001ff */
[----:B------:R-:W-:-:S03]  /*2c00*/  MOV R2, 0xffff ;  /* 0x0000ffff00027802 */ /* 0x000fc60000000f00 */
[----:B------:R-:W-:Y:S04]  /*2c10*/  DEPBAR.LE SB1, 0x36 ;  /* 0x00009d800000791a */ /* 0x000fe80000000000 */
[----:B------:R-:W1:Y:S02]  /*2c20*/  UTCATOMSWS.FIND_AND_SET.ALIGN UP0, UR5, UR5 ;  /* 0x00000005000575e3 */ /* 0x000e640008000800 */
[----:B-1----:R-:W-:Y:S01]  /*2c30*/  MOV R3, UR5 ;  /* 0x0000000500037c02 */ /* 0x002fe20008000f00 */
[----:B------:R-:W-:Y:S06]  /*2c40*/  BRA.U UP0, `(.L_x_52) ;  /* 0x0000000100187547 */ /* 0x000fec000b800000 */
.L_x_53:
[----:B------:R-:W-:Y:S05]  /*2c50*/  NANOSLEEP 0x64 ;  /* 0x000000640000795d */ /* 0x000fea0003800000 */
[----:B------:R-:W-:-:S05]  /*2c60*/  UMOV UR5, 0x10 ;  /* 0x0000001000057882 */ /* 0x000fca0000000000 */
[----:B------:R-:W-:Y:S04]  /*2c70*/  DEPBAR.LE SB1, 0x36 ;  /* 0x00009d800000791a */ /* 0x000fe80000000000 */
[----:B------:R-:W1:Y:S02]  /*2c80*/  UTCATOMSWS.FIND_AND_SET.ALIGN UP0, UR5, UR5 ;  /* 0x00000005000575e3 */ /* 0x000e640008000800 */
[----:B-1----:R-:W-:Y:S01]  /*2c90*/  MOV R3, UR5 ;  /* 0x0000000500037c02 */ /* 0x002fe20008000f00 */
[----:B------:R-:W-:Y:S05]  /*2ca0*/  BRA.U !UP0, `(.L_x_53) ;  /* 0xfffffffd08e87547 */ /* 0x000fea000b83ffff */
.L_x_52:
[-C--:B------:R-:W-:Y:S02]  /*2cb0*/  SHF.L.U32 R2, R2, R3.reuse, RZ ;  /* 0x0000000302027219 */ /* 0x080fe400000006ff */
[----:B------:R-:W-:Y:S01]  /*2cc0*/  SHF.L.U32 R0, R0, R3, RZ ;  /* 0x0000000300007219 */ /* 0x000fe200000006ff */
[----:B------:R-:W-:Y:S02]  /*2cd0*/  IMAD.SHL.U32 R3, R3, 0x20, RZ ;  /* 0x0000002003037824 */ /* 0x000fe400078e00ff */
[----:B------:R1:W-:Y:S04]  /*2ce0*/  ATOMS.OR RZ, [UR4+0x14], R2 ;  /* 0x00001402ffff798c */ /* 0x0003e8000b000004 */
[----:B------:R1:W-:Y:S04]  /*2cf0*/  ATOMS.OR RZ, [UR4+0x18], R0 ;  /* 0x00001800ffff798c */ /* 0x0003e8000b000004 */
[----:B------:R1:W-:Y:S01]  /*2d00*/  STS [UR37+0x150], R3 ;  /* 0x00015003ff007988 */ /* 0x0003e20008000825 */
[----:B------:R-:W-:Y:S05]  /*2d10*/  BRA `(.L_x_51) ;  /* 0x0000000000107947 */ /* 0x000fea0003800000 */
.L_x_50:
[----:B------:R-:W-:Y:S02]  /*2d20*/  MOV R0, 0xffffffff ;  /* 0xffffffff00007802 */ /* 0x000fe40000000f00 */
[----:B------:R-:W-:-:S03]  /*2d30*/  MOV R2, 0x2d60 ;  /* 0x00002d6000027802 */ /* 0x000fc60000000f00 */
[----:B------:R1:W-:Y:S04]  /*2d40*/  STS [UR37+0x150], R0 ;  /* 0x00015000ff007988 */ /* 0x0003e80008000825 */
[----:B-1-3-5:R-:W-:Y:S05]  /*2d50*/  CALL.REL.NOINC `($__internal_1_$__cuda_sm10x_tcgen05_guardrail_trap_phase_invalid_during_alloc) ;  /* 0x0000006c00dc7944 */ /* 0x02afea0003c00000 */
.L_x_51:
[----:B------:R-:W-:Y:S05]  /*2d60*/  WARPSYNC.ALL ;  /* 0x0000000000007948 */ /* 0x000fea0003800000 */
[----:B------:R-:W2:Y:S01]  /*2d70*/  S2UR UR5, SR_CgaCtaId ;  /* 0x00000000000579c3 */ /* 0x000ea20000008800 */
[----:B------:R-:W-:Y:S01]  /*2d80*/  UMOV UR4, 0x400 ;  /* 0x0000040000047882 */ /* 0x000fe20000000000 */
[----:B------:R-:W-:-:S06]  /*2d90*/  NOP ;  /* 0x0000000000007918 */ /* 0x000fcc0000000000 */
[----:B------:R-:W-:Y:S06]  /*2da0*/  BAR.ARV 0x6, 0xa0 ;  /* 0x0182800000007b1d */ /* 0x000fec0000002000 */
[----:B------:R-:W4:Y:S01]  /*2db0*/  LDCU UR7, c[0x0][0x38c] ;  /* 0x00007180ff0777ac */ /* 0x000f220008000800 */
[----:B------:R-:W-:Y:S01]  /*2dc0*/  IMAD.MOV.U32 R11, RZ, RZ, 0x1 ;  /* 0x00000001ff0b7424 */ /* 0x000fe200078e00ff */
[----:B------:R-:W-:Y:S01]  /*2dd0*/  CS2R R8, SRZ ;  /* 0x0000000000087805 */ /* 0x000fe2000001ff00 */
[----:B------:R-:W-:Y:S01]  /*2de0*/  IMAD.MOV.U32 R10, RZ, RZ, RZ ;  /* 0x000000ffff0a7224 */ /* 0x000fe200078e00ff */
[----:B------:R-:W3:Y:S01]  /*2df0*/  LDCU UR6, c[0x0][0x38c] ;  /* 0x00007180ff0677ac */ /* 0x000ee20008000800 */
[----:B------:R-:W-:Y:S01]  /*2e00*/  UMOV UR15, URZ ;  /* 0x000000ff000f7c82 */ /* 0x000fe20008000000 */
[----:B------:R-:W-:Y:S01]  /*2e10*/  UMOV UR14, URZ ;  /* 0x000000ff000e7c82 */ /* 0x000fe20008000000 */
[----:B--2---:R-:W-:Y:S01]  /*2e20*/  ULEA UR5, UR5, UR4, 0x18 ;  /* 0x0000000405057291 */ /* 0x004fe2000f8ec0ff */
[----:B------:R-:W-:Y:S01]  /*2e30*/  UMOV UR24, 0x0 ;  /* 0x0000000000187882 */ /* 0x000fe20000000000 */
[----:B------:R-:W-:-:S02]  /*2e40*/  UMOV UR25, 0x4400090 ;  /* 0x0440009000197882 */ /* 0x000fc40000000000 */
[----:B------:R-:W-:Y:S02]  /*2e50*/  UIADD3 UR10, UPT, UPT, UR5, 0x6400, URZ ;  /* 0x00006400050a7890 */ /* 0x000fe4000fffe0ff */
[----:B------:R-:W-:Y:S02]  /*2e60*/  UIADD3 UR11, UPT, UPT, UR5, 0x10400, URZ ;  /* 0x00010400050b7890 */ /* 0x000fe4000fffe0ff */
[----:B----4-:R-:W-:Y:S01]  /*2e70*/  UIADD3 UR7, UPT, UPT, UR7, 0x7f, URZ ;  /* 0x0000007f07077890 */ /* 0x010fe2000fffe0ff */
[----:B-1----:R-:W1:Y:S01]  /*2e80*/  LDS R0, [UR5+0x150] ;  /* 0x00015005ff007984 */ /* 0x002e620008000800 */
[----:B------:R-:W-:Y:S02]  /*2e90*/  USHF.R.U32.HI UR10, URZ, 0x4, UR10 ;  /* 0x00000004ff0a7899 */ /* 0x000fe4000801160a */
[----:B------:R-:W-:Y:S02]  /*2ea0*/  USHF.R.S32.HI UR4, URZ, 0x1f, UR7 ;  /* 0x0000001fff047899 */ /* 0x000fe40008011407 */
[----:B------:R-:W-:-:S02]  /*2eb0*/  USHF.R.U32.HI UR11, URZ, 0x4, UR11 ;  /* 0x00000004ff0b7899 */ /* 0x000fc4000801160b */
[----:B------:R-:W-:Y:S02]  /*2ec0*/  ULEA.HI UR4, UR4, UR7, URZ, 0x7 ;  /* 0x0000000704047291 */ /* 0x000fe4000f8f38ff */
[----:B------:R-:W-:Y:S02]  /*2ed0*/  ULOP3.LUT UR10, UR10, 0x3fff, URZ, 0xc0, !UPT ;  /* 0x00003fff0a0a7892 */ /* 0x000fe4000f8ec0ff */
[----:B------:R-:W-:Y:S02]  /*2ee0*/  USHF.R.S32.HI UR4, URZ, 0x7, UR4 ;  /* 0x00000007ff047899 */ /* 0x000fe40008011404 */
[----:B------:R-:W-:Y:S02]  /*2ef0*/  ULOP3.LUT UR11, UR11, 0x3fff, URZ, 0xc0, !UPT ;  /* 0x00003fff0b0b7892 */ /* 0x000fe4000f8ec0ff */
[----:B------:R-:W-:Y:S01]  /*2f00*/  UISETP.LT.AND UP0, UPT, UR4, 0x1, UPT ;  /* 0x000000010400788c */ /* 0x000fe2000bf01270 */
[----:B------:R-:W-:Y:S01]  /*2f10*/  UMOV UR22, 0x0 ;  /* 0x0000000000167882 */ /* 0x000fe20000000000 */
[----:B------:R-:W-:-:S02]  /*2f20*/  UMOV UR23, 0x4400090 ;  /* 0x0440009000177882 */ /* 0x000fc40000000000 */
[----:B------:R-:W-:Y:S02]  /*2f30*/  USEL UR9, UR4, 0x1, !UP0 ;  /* 0x0000000104097887 */ /* 0x000fe4000c000000 */
[----:B------:R-:W-:Y:S02]  /*2f40*/  ULOP3.LUT UR10, UR10, 0x10000, URZ, 0xfc, !UPT ;  /* 0x000100000a0a7892 */ /* 0x000fe4000f8efcff */
[----:B------:R-:W-:Y:S02]  /*2f50*/  ULOP3.LUT UR11, UR11, 0x10000, URZ, 0xfc, !UPT ;  /* 0x000100000b0b7892 */ /* 0x000fe4000f8efcff */
[----:B------:R-:W-:Y:S02]  /*2f60*/  UIADD3 UR9, UPT, UPT, -UR9, URZ, URZ ;  /* 0x000000ff09097290 */ /* 0x000fe4000fffe1ff */
[----:B---3--:R-:W-:Y:S01]  /*2f70*/  UISETP.GE.AND UP3, UPT, UR6, 0x1, UPT ;  /* 0x000000010600788c */ /* 0x008fe2000bf66270 */
[----:B------:R-:W-:Y:S01]  /*2f80*/  UMOV UR20, 0x0 ;  /* 0x0000000000147882 */ /* 0x000fe20000000000 */
[----:B------:R-:W-:Y:S01]  /*2f90*/  UMOV UR21, 0x4400090 ;  /* 0x0440009000157882 */ /* 0x000fe20000000000 */
[----:B------:R-:W-:Y:S01]  /*2fa0*/  UMOV UR18, 0x0 ;  /* 0x0000000000127882 */ /* 0x000fe20000000000 */
[----:B------:R-:W-:Y:S01]  /*2fb0*/  UMOV UR19, 0x4400090 ;  /* 0x0440009000137882 */ /* 0x000fe20000000000 */
[----:B-1----:R-:W-:-:S15]  /*2fc0*/  R2UR UR16, R0 ;  /* 0x00000000001072ca */ /* 0x002fde00000e0000 */
.L_x_60:
[----:B------:R-:W-:Y:S02]  /*2fd0*/  LEA R0, R10, UR5, 0x3 ;  /* 0x000000050a007c11 */ /* 0x000fe4000f8e18ff */
[----:B------:R-:W-:Y:S02]  /*2fe0*/  SHF.L.U32 R2, R9, 0x1f, RZ ;  /* 0x0000001f09027819 */ /* 0x000fe400000006ff */
[----:B------:R-:W-:Y:S01]  /*2ff0*/  PLOP3.LUT P0, PT, PT, PT, UP3, 0x80, 0x8 ;  /* 0x000000000008781c */ /* 0x000fe20003f0f038 */
[----:B------:R-:W-:Y:S01]  /*3000*/  VIADD R3, R0, 0xb0 ;  /* 0x000000b000037836 */ /* 0x000fe20000000000 */
[----:B-1----:R-:W1:Y:S02]  /*3010*/  SYNCS.PHASECHK.TRANS64.TRYWAIT P1, [R0+URZ+0xa0], R2 ;  /* 0x0000a002000075a7 */ /* 0x002e6400080211ff */
[----:B-1-3--:R-:W-:Y:S09]  /*3020*/  @!P1 BRA `(.L_x_54) ;  /* 0x00000064002c9947 */ /* 0x00aff20003800000 */
.L_x_143:
[----:B------:R-:W-:Y:S01]  /*3030*/  LEA R4, R10, UR5, 0x4 ;  /* 0x000000050a047c11 */ /* 0x000fe2000f8e20ff */
[----:B------:R-:W-:Y:S01]  /*3040*/  @UP3 ULEA UR6, UR14, UR5, 0x3 ;  /* 0x000000050e063291 */ /* 0x000fe2000f8e18ff */
[----:B------:R-:W-:Y:S01]  /*3050*/  PLOP3.LUT P2, PT, PT, PT, PT, 0x80, 0x8 ;  /* 0x000000000008781c */ /* 0x000fe20003f4f070 */
[----:B------:R-:W-:Y:S01]  /*3060*/  ULEA UR7, UR15, UR5, 0x3 ;  /* 0x000000050f077291 */ /* 0x000fe2000f8e18ff */
[----:B------:R-:W-:Y:S02]  /*3070*/  PRMT R3, RZ, 0x654, R3 ;  /* 0x00000654ff037816 */ /* 0x000fe40000000003 */
[----:B------:R-:W2:Y:S01]  /*3080*/  LDS.128 R4, [R4+0x130] ;  /* 0x0001300004047984 */ /* 0x000ea20000000c00 */
[----:B-1----:R-:W-:Y:S02]  /*3090*/  @P0 SHF.L.U32 R2, R8, 0x1f, RZ ;  /* 0x0000001f08020819 */ /* 0x002fe400000006ff */
[----:B------:R-:W-:Y:S01]  /*30a0*/  SHF.L.U32 R0, R11, 0x1f, RZ ;  /* 0x0000001f0b007819 */ /* 0x000fe200000006ff */
[----:B------:R-:W-:Y:S01]  /*30b0*/  @!PT LDS RZ, [RZ] ;  /* 0x00000000fffff984 */ /* 0x000fe20000000800 */
[----:B------:R-:W-:Y:S01]  /*30c0*/  @!PT LDS RZ, [RZ] ;  /* 0x00000000fffff984 */ /* 0x000fe20000000800 */
[----:B------:R-:W-:Y:S01]  /*30d0*/  @!PT LDS RZ, [RZ] ;  /* 0x00000000fffff984 */ /* 0x000fe20000000800 */
[----:B------:R-:W-:Y:S01]  /*30e0*/  @!PT LDS RZ, [RZ] ;  /* 0x00000000fffff984 */ /* 0x000fe20000000800 */
[----:B------:R1:W-:Y:S06]  /*30f0*/  MEMBAR.ALL.CTA ;  /* 0x0000000000007992 */ /* 0x0003ec0000008000 */
[----:B-1----:R-:W1:Y:S02]  /*3100*/  FENCE.VIEW.ASYNC.S ;  /* 0x00000000000073c6 */ /* 0x002e640000000000 */
[----:B-1----:R1:W-:Y:S01]  /*3110*/  SYNCS.ARRIVE.TRANS64.RED.A1T0 RZ, [R3+URZ], RZ ;  /* 0x000000ff03ff79a7 */ /* 0x0023e200081004ff */
[----:B------:R1:W3:Y:S01]  /*3120*/  @P0 SYNCS.PHASECHK.TRANS64.TRYWAIT P2, [UR6], R2 ;  /* 0x00000002ff0005a7 */ /* 0x0002e20008041106 */
[----:B------:R-:W-:Y:S01]  /*3130*/  ULEA.HI UR6, UR15, UR15, URZ, 0x1 ;  /* 0x0000000f0f067291 */ /* 0x000fe2000f8f08ff */
[----:B--2---:R-:W-:-:S03]  /*3140*/  LOP3.LUT P1, RZ, R6, 0x1, RZ, 0xc0, !PT ;  /* 0x0000000106ff7812 */ /* 0x004fc6000782c0ff */
[----:B------:R-:W-:Y:S02]  /*3150*/  USHF.L.U32 UR8, UR6, 0x7, URZ ;  /* 0x0000000706087899 */ /* 0x000fe400080006ff */
[----:B------:R-:W-:Y:S02]  /*3160*/  ULOP3.LUT UR6, UR6, 0xffe, URZ, 0xc0, !UPT ;  /* 0x00000ffe06067892 */ /* 0x000fe4000f8ec0ff */
[----:B------:R-:W-:Y:S02]  /*3170*/  ULOP3.LUT UR8, UR8, 0xffffff00, URZ, 0xc0, !UPT ;  /* 0xffffff0008087892 */ /* 0x000fe4000f8ec0ff */
[----:B------:R-:W-:Y:S02]  /*3180*/  UIADD3 UR6, UPT, UPT, -UR6, UR15, URZ ;  /* 0x0000000f06067290 */ /* 0x000fe4000fffe1ff */
[----:B------:R-:W-:Y:S01]  /*3190*/  UIADD3 UR8, UPT, UPT, UR16, UR8, URZ ;  /* 0x0000000810087290 */ /* 0x000fe2000fffe0ff */
[----:B------:R-:W2:Y:S03]  /*31a0*/  SYNCS.PHASECHK.TRANS64.TRYWAIT P0, [UR7+0xe0], R0 ;  /* 0x0000e000ff0075a7 */ /* 0x000ea60008001107 */
[----:B------:R-:W-:Y:S01]  /*31b0*/  ULEA UR8, UR6, UR8, 0x14 ;  /* 0x0000000806087291 */ /* 0x000fe2000f8ea0ff */
[----:B-123--:R-:W-:Y:S11]  /*31c0*/  @!P0 BRA `(.L_x_55) ;  /* 0x0000006000d88947 */ /* 0x00eff60003800000 */
.L_x_145:
[----:B------:R-:W-:Y:S01]  /*31d0*/  IADD3 R10, PT, PT, R10, 0x1, RZ ;  /* 0x000000010a0a7810 */ /* 0x000fe20007ffe0ff */
[----:B------:R-:W-:Y:S06]  /*31e0*/  BRA.U !UP3, `(.L_x_56) ;  /* 0x000000010bc07547 */ /* 0x000fec000b800000 */
[----:B------:R-:W-:Y:S01]  /*31f0*/  UPLOP3.LUT UP4, UPT, UPT, UPT, UPT, 0x40, 0x4 ;  /* 0x000000000004789c */ /* 0x000fe20003f8e870 */
[----:B------:R-:W-:Y:S01]  /*3200*/  UMOV UR13, UR9 ;  /* 0x00000009000d7c82 */ /* 0x000fe20008000000 */
[----:B------:R-:W-:Y:S01]  /*3210*/  UMOV UR12, UR4 ;  /* 0x00000004000c7c82 */ /* 0x000fe20008000000 */
[----:B------:R-:W-:-:S08]  /*3220*/  UMOV UR17, UR14 ;  /* 0x0000000e00117c82 */ /* 0x000fd00008000000 */
.L_x_59:
[----:B------:R-:W-:Y:S02]  /*3230*/  UIADD3 UR13, UPT, UPT, UR13, 0x1, URZ ;  /* 0x000000010d0d7890 */ /* 0x000fe4000fffe0ff */
[----:B--2---:R-:W-:Y:S02]  /*3240*/  ULEA UR6, UR17, UR5, 0x3 ;  /* 0x0000000511067291 */ /* 0x004fe4000f8e18ff */
[----:B------:R-:W-:Y:S01]  /*3250*/  UISETP.NE.AND UP0, UPT, UR13, URZ, UPT ;  /* 0x000000ff0d00728c */ /* 0x000fe2000bf05270 */
[----:B---3--:R-:W-:Y:S10]  /*3260*/  @P2 BRA `(.L_x_57) ;  /* 0x00000000000c2947 */ /* 0x008ff40003800000 */
[----:B-1----:R-:W-:Y:S04]  /*3270*/  SHF.L.U32 R2, R8, 0x1f, RZ ;  /* 0x0000001f08027819 */ /* 0x002fe800000006ff */
[----:B------:R-:W1:Y:S02]  /*3280*/  SYNCS.PHASECHK.TRANS64.TRYWAIT P0, [UR6], R2 ;  /* 0x00000002ff0075a7 */ /* 0x000e640008001106 */
[----:B-1----:R-:W-:Y:S05]  /*3290*/  @!P0 BRA `(.L_x_58) ;  /* 0x0000006000bc8947 */ /* 0x002fea0003800000 */
.L_x_57:
[----:B------:R-:W-:Y:S01]  /*32a0*/  UISETP.NE.AND UP1, UPT, UR12, 0x1, UPT ;  /* 0x000000010c00788c */ /* 0x000fe2000bf25270 */
[----:B------:R-:W-:Y:S01]  /*32b0*/  PLOP3.LUT P2, PT, PT, PT, PT, 0x80, 0x8 ;  /* 0x000000000008781c */ /* 0x000fe20003f4f070 */
[----:B------:R-:W-:Y:S02]  /*32c0*/  UIADD3 UR14, UPT, UPT, UR17, 0x1, URZ ;  /* 0x00000001110e7890 */ /* 0x000fe4000fffe0ff */
[----:B------:R-:W-:Y:S02]  /*32d0*/  ULEA UR28, UR17, UR11, 0xb ;  /* 0x0000000b111c7291 */ /* 0x000fe4000f8e58ff */
[----:B------:R-:W-:Y:S01]  /*32e0*/  UISETP.NE.AND UP2, UPT, UR14, 0x5, UPT ;  /* 0x000000050e00788c */ /* 0x000fe2000bf45270 */
[----:B------:R-:W-:Y:S01]  /*32f0*/  PLOP3.LUT P0, PT, PT, PT, UP1, 0x80, 0x8 ;  /* 0x000000000008781c */ /* 0x000fe20003f0f018 */
[----:B------:R-:W-:Y:S02]  /*3300*/  UIADD3 UR40, UPT, UPT, UR28, 0x2, URZ ;  /* 0x000000021c287890 */ /* 0x000fe4000fffe0ff */
[----:B------:R-:W-:Y:S02]  /*3310*/  USEL UR27, URZ, 0x1, UP2 ;  /* 0x00000001ff1b7887 */ /* 0x000fe40009000000 */
[----:B------:R-:W-:Y:S02]  /*3320*/  USEL UR14, UR14, URZ, UP2 ;  /* 0x000000ff0e0e7287 */ /* 0x000fe40009000000 */
[----:B------:R-:W-:Y:S02]  /*3330*/  UIADD3 UR36, UPT, UPT, UR28, 0x4, URZ ;  /* 0x000000041c247890 */ /* 0x000fe4000fffe0ff */
[----:B------:R-:W-:Y:S01]  /*3340*/  @UP1 ULEA UR26, UR14, UR5, 0x3 ;  /* 0x000000050e1a1291 */ /* 0x000fe2000f8e18ff */
[----:B------:R-:W-:Y:S01]  /*3350*/  LOP3.LUT R8, R8, UR27, RZ, 0x3c, !PT ;  /* 0x0000001b08087c12 */ /* 0x000fe2000f8e3cff */
[----:B------:R-:W-:Y:S02]  /*3360*/  UIADD3 UR32, UPT, UPT, UR28, 0x6, URZ ;  /* 0x000000061c207890 */ /* 0x000fe4000fffe0ff */
[----:B------:R-:W-:Y:S01]  /*3370*/  UIADD3 UR6, UPT, UPT, UR6, 0x28, URZ ;  /* 0x0000002806067890 */ /* 0x000fe2000fffe0ff */
[----:B-1----:R-:W-:Y:S01]  /*3380*/  @P0 SHF.L.U32 R0, R8, 0x1f, RZ ;  /* 0x0000001f08000819 */ /* 0x002fe200000006ff */
[----:B------:R-:W-:Y:S01]  /*3390*/  UIADD3 UR12, UPT, UPT, UR12, -0x1, URZ ;  /* 0xffffffff0c0c7890 */ /* 0x000fe2000fffe0ff */
[----:B------:R-:W-:Y:S02]  /*33a0*/  UMOV UR29, 0x40004040 ;  /* 0x40004040001d7882 */ /* 0x000fe40000000000 */
[----:B------:R2:W3:Y:S01]  /*33b0*/  @P0 SYNCS.PHASECHK.TRANS64.TRYWAIT P2, [UR26], R0 ;  /* 0x00000000ff0005a7 */ /* 0x0004e2000804111a */
[----:B------:R-:W-:Y:S01]  /*33c0*/  ULEA UR26, UR17, UR10, 0x9 ;  /* 0x0000000a111a7291 */ /* 0x000fe2000f8e48ff */
[----:B------:R-:W-:Y:S01]  /*33d0*/  UMOV UR27, 0x40004040 ;  /* 0x40004040001b7882 */ /* 0x000fe20000000000 */
[----:B------:R-:W-:Y:S02]  /*33e0*/  UMOV UR41, 0x40004040 ;  /* 0x4000404000297882 */ /* 0x000fe40000000000 */
[----:B------:R-:W-:Y:S02]  /*33f0*/  UIADD3 UR38, UPT, UPT, UR26, 0x2, URZ ;  /* 0x000000021a267890 */ /* 0x000fe4000fffe0ff */
[----:B------:R-:W-:Y:S02]  /*3400*/  UIADD3 UR34, UPT, UPT, UR26, 0x4, URZ ;  /* 0x000000041a227890 */ /* 0x000fe4000fffe0ff */
[----:B------:R-:W-:Y:S01]  /*3410*/  UIADD3 UR30, UPT, UPT, UR26, 0x6, URZ ;  /* 0x000000061a1e7890 */ /* 0x000fe2000fffe0ff */
[----:B------:R2:W-:Y:S01]  /*3420*/  UTCQMMA gdesc[UR26], gdesc[UR28], tmem[UR8], tmem[UR24], idesc[UR25], UP4 ;  /* 0x00ff181c1a0075ea */ /* 0x0005e2000a000308 */
[----:B------:R-:W-:Y:S01]  /*3430*/  UPLOP3.LUT UP4, UPT, UPT, UPT, UPT, 0x80, 0x8 ;  /* 0x000000000008789c */ /* 0x000fe20003f8f070 */
[----:B------:R-:W-:Y:S01]  /*3440*/  UMOV UR39, 0x40004040 ;  /* 0x4000404000277882 */ /* 0x000fe20000000000 */
[----:B------:R-:W-:Y:S01]  /*3450*/  UMOV UR37, 0x40004040 ;  /* 0x4000404000257882 */ /* 0x000fe20000000000 */
[----:B------:R2:W-:Y:S01]  /*3460*/  UTCQMMA gdesc[UR38], gdesc[UR40], tmem[UR8], tmem[UR22], idesc[UR23], UPT ;  /* 0x00ff1628260075ea */ /* 0x0005e2000b800308 */
[----:B------:R-:W-:Y:S01]  /*3470*/  UMOV UR35, 0x40004040 ;  /* 0x4000404000237882 */ /* 0x000fe20000000000 */
[----:B------:R-:W-:Y:S01]  /*3480*/  UMOV UR33, 0x40004040 ;  /* 0x4000404000217882 */ /* 0x000fe20000000000 */
[----:B------:R-:W-:Y:S01]  /*3490*/  UMOV UR31, 0x40004040 ;  /* 0x40004040001f7882 */ /* 0x000fe20000000000 */
[----:B------:R2:W-:Y:S01]  /*34a0*/  UTCQMMA gdesc[UR34], gdesc[UR36], tmem[UR8], tmem[UR20], idesc[UR21], UPT ;  /* 0x00ff1424220075ea */ /* 0x0005e2000b800308 */
[----:B------:R2:W-:Y:S01]  /*34b0*/  UTCQMMA gdesc[UR30], gdesc[UR32], tmem[UR8], tmem[UR18], idesc[UR19], UPT ;  /* 0x00ff12201e0075ea */ /* 0x0005e2000b800308 */
[----:B------:R2:W-:Y:S01]  /*34c0*/  UTCBAR [UR6], URZ ;  /* 0x000000ff060073e9 */ /* 0x0005e200080000ff */
[----:B------:R-:W-:Y:S01]  /*34d0*/  UMOV UR17, UR14 ;  /* 0x0000000e00117c82 */ /* 0x000fe20008000000 */
[----:B------:R-:W-:Y:S05]  /*34e0*/  BRA.U UP0, `(.L_x_59) ;  /* 0xfffffffd00507547 */ /* 0x000fea000b83ffff */
.L_x_56:
[----:B------:R-:W-:Y:S01]  /*34f0*/  UIADD3 UR15, UPT, UPT, UR15, 0x1, URZ ;  /* 0x000000010f0f7890 */ /* 0x000fe2000fffe0ff */
[C---:B------:R-:W-:Y:S01]  /*3500*/  ISETP.NE.AND P0, PT, R10.reuse, 0x2, PT ;  /* 0x000000020a00780c */ /* 0x040fe20003f05270 */
[----:B------:R-:W-:Y:S02]  /*3510*/  UIADD3 UR7, UPT, UPT, UR7, 0xc0, URZ ;  /* 0x000000c007077890 */ /* 0x000fe4000fffe0ff */
[----:B------:R-:W-:Y:S01]  /*3520*/  UISETP.NE.AND UP0, UPT, UR15, 0x4, UPT ;  /* 0x000000040f00788c */ /* 0x000fe2000bf05270 */
[----:B-12---:R-:W-:Y:S02]  /*3530*/  SEL R0, RZ, 0x1, P0 ;  /* 0x00000001ff007807 */ /* 0x006fe40000000000 */
[----:B------:R-:W-:Y:S01]  /*3540*/  SEL R10, R10, RZ, P0 ;  /* 0x000000ff0a0a7207 */ /* 0x000fe20000000000 */
[----:B------:R-:W-:Y:S01]  /*3550*/  USEL UR6, URZ, 0x1, UP0 ;  /* 0x00000001ff067887 */ /* 0x000fe20008000000 */
[----:B------:R-:W-:Y:S01]  /*3560*/  LOP3.LUT R9, R9, R0, RZ, 0x3c, !PT ;  /* 0x0000000009097212 */ /* 0x000fe200078e3cff */
[----:B------:R-:W-:Y:S01]  /*3570*/  USEL UR15, UR15, URZ, UP0 ;  /* 0x000000ff0f0f7287 */ /* 0x000fe20008000000 */
[----:B------:R1:W-:Y:S03]  /*3580*/  UTCBAR [UR7], URZ ;  /* 0x000000ff070073e9 */ /* 0x0003e600080000ff */
[----:B------:R-:W-:Y:S01]  /*3590*/  LOP3.LUT R11, R11, UR6, RZ, 0x3c, !PT ;  /* 0x000000060b0b7c12 */ /* 0x000fe2000f8e3cff */
[----:B------:R-:W-:Y:S07]  /*35a0*/  @P1 BRA `(.L_x_60) ;  /* 0xfffffff800881947 */ /* 0x000fee000383ffff */
[----:B------:R-:W2:Y:S01]  /*35b0*/  S2UR UR4, SR_CgaCtaId ;  /* 0x00000000000479c3 */ /* 0x000ea20000008800 */
[----:B------:R-:W-:Y:S01]  /*35c0*/  ELECT P0, URZ, PT ;  /* 0x0000000000ff782f */ /* 0x000fe20003800000 */
[----:B------:R-:W-:Y:S01]  /*35d0*/  IMAD.MOV.U32 R0, RZ, RZ, 0x1 ;  /* 0x00000001ff007424 */ /* 0x000fe200078e00ff */
[----:B------:R-:W-:Y:S01]  /*35e0*/  UIADD3 UR5, UPT, UPT, UR5, 0xe0, URZ ;  /* 0x000000e005057890 */ /* 0x000fe2000fffe0ff */
[----:B------:R-:W-:Y:S01]  /*35f0*/  SHF.L.U32 R2, R11, 0x1f, RZ ;  /* 0x0000001f0b027819 */ /* 0x000fe200000006ff */
[----:B------:R-:W-:-:S03]  /*3600*/  UMOV UR6, 0x40 ;  /* 0x0000004000067882 */ /* 0x000fc60000000000 */
[----:B------:R-:W-:Y:S01]  /*3610*/  UVIRTCOUNT.DEALLOC.SMPOOL 0x80 ;  /* 0x000000800000784c */ /* 0x000fe20000000000 */
[----:B--2---:R-:W-:Y:S02]  /*3620*/  ULEA UR4, UR4, UR6, 0x18 ;  /* 0x0000000604047291 */ /* 0x004fe4000f8ec0ff */
[----:B------:R-:W-:-:S07]  /*3630*/  ULEA UR6, UR15, UR5, 0x3 ;  /* 0x000000050f067291 */ /* 0x000fce000f8e18ff */
[----:B------:R2:W-:Y:S02]  /*3640*/  @P0 STS.U8 [UR4+0x1c], R0 ;  /* 0x00001c00ff000988 */ /* 0x0005e40008000004 */
[----:B------:R-:W4:Y:S02]  /*3650*/  SYNCS.PHASECHK.TRANS64.TRYWAIT P0, [UR6], R2 ;  /* 0x00000002ff0075a7 */ /* 0x000f240008001106 */
[----:B--2-4-:R-:W-:Y:S05]  /*3660*/  @!P0 BRA `(.L_x_61) ;  /* 0x0000005c00e08947 */ /* 0x014fea0003800000 */
.L_x_148:
[----:B-1----:R-:W-:-:S04]  /*3670*/  UIADD3 UR7, UPT, UPT, UR15, 0x1, URZ ;  /* 0x000000010f077890 */ /* 0x002fc8000fffe0ff */
[----:B------:R-:W-:-:S04]  /*3680*/  UISETP.NE.AND UP0, UPT, UR7, 0x4, UPT ;  /* 0x000000040700788c */ /* 0x000fc8000bf05270 */
[----:B------:R-:W-:Y:S02]  /*3690*/  USEL UR8, URZ, 0x1, UP0 ;  /* 0x00000001ff087887 */ /* 0x000fe40008000000 */
[----:B------:R-:W-:-:S04]  /*36a0*/  USEL UR7, UR7, URZ, UP0 ;  /* 0x000000ff07077287 */ /* 0x000fc80008000000 */
[----:B------:R-:W-:Y:S01]  /*36b0*/  ULEA UR6, UR7, UR5, 0x3 ;  /* 0x0000000507067291 */ /* 0x000fe2000f8e18ff */
[----:B--2---:R-:W-:-:S04]  /*36c0*/  LOP3.LUT R2, R11, UR8, RZ, 0x3c, !PT ;  /* 0x000000080b027c12 */ /* 0x004fc8000f8e3cff */
[----:B------:R-:W-:-:S04]  /*36d0*/  SHF.L.U32 R3, R2, 0x1f, RZ ;  /* 0x0000001f02037819 */ /* 0x000fc800000006ff */
[----:B------:R-:W1:Y:S02]  /*36e0*/  SYNCS.PHASECHK.TRANS64.TRYWAIT P0, [UR6], R3 ;  /* 0x00000003ff0075a7 */ /* 0x000e640008001106 */
[----:B-1----:R-:W-:Y:S05]  /*36f0*/  @!P0 BRA `(.L_x_62) ;  /* 0x0000005c00d48947 */ /* 0x002fea0003800000 */
.L_x_150:
        /* <DEDUP_REMOVED lines=9> */
.L_x_152:
[----:B------:R-:W-:-:S04]  /*3790*/  UIADD3 UR7, UPT, UPT, UR7, 0x1, URZ ;  /* 0x0000000107077890 */ /* 0x000fc8000fffe0ff */
[----:B------:R-:W-:-:S04]  /*37a0*/  UISETP.NE.AND UP0, UPT, UR7, 0x4, UPT ;  /* 0x000000040700788c */ /* 0x000fc8000bf05270 */
[----:B------:R-:W-:Y:S02]  /*37b0*/  USEL UR6, URZ, 0x1, UP0 ;  /* 0x00000001ff067887 */ /* 0x000fe40008000000 */
[----:B------:R-:W-:-:S04]  /*37c0*/  USEL UR7, UR7, URZ, UP0 ;  /* 0x000000ff07077287 */ /* 0x000fc80008000000 */
[----:B------:R-:W-:Y:S01]  /*37d0*/  ULEA UR7, UR7, UR5, 0x3 ;  /* 0x0000000507077291 */ /* 0x000fe2000f8e18ff */
[----:B------:R-:W-:-:S04]  /*37e0*/  LOP3.LUT R2, R2, UR6, RZ, 0x3c, !PT ;  /* 0x0000000602027c12 */ /* 0x000fc8000f8e3cff */
[----:B------:R-:W-:-:S04]  /*37f0*/  SHF.L.U32 R2, R2, 0x1f, RZ ;  /* 0x0000001f02027819 */ /* 0x000fc800000006ff */
[----:B------:R-:W2:Y:S02]  /*3800*/  SYNCS.PHASECHK.TRANS64.TRYWAIT P0, [UR7], R2 ;  /* 0x00000002ff0075a7 */ /* 0x000ea40008001107 */
[----:B--2---:R-:W-:Y:S05]  /*3810*/  @!P0 BRA `(.L_x_64) ;  /* 0x0000005c00bc8947 */ /* 0x004fea0003800000 */
.L_x_154:
[----:B------:R-:W-:Y:S01]  /*3820*/  NOP ;  /* 0x0000000000007918 */ /* 0x000fe20000000000 */
[----:B-1----:R-:W1:Y:S01]  /*3830*/  LDS R0, [UR4+0x14] ;  /* 0x00001404ff007984 */ /* 0x002e620008000800 */
[----:B------:R-:W-:Y:S01]  /*3840*/  ULOP3.LUT UR6, UR16, 0xffff, URZ, 0xc0, !UPT ;  /* 0x0000ffff10067892 */ /* 0x000fe2000f8ec0ff */
[----:B------:R-:W-:Y:S01]  /*3850*/  UMOV UR8, 0xffff ;  /* 0x0000ffff00087882 */ /* 0x000fe20000000000 */
[----:B------:R-:W-:Y:S02]  /*3860*/  UMOV UR5, 0x1 ;  /* 0x0000000100057882 */ /* 0x000fe40000000000 */
[----:B------:R-:W-:-:S04]  /*3870*/  USHF.R.U32.HI UR6, URZ, 0x5, UR6 ;  /* 0x00000005ff067899 */ /* 0x000fc80008011606 */
[----:B------:R-:W-:Y:S02]  /*3880*/  USHF.L.U32 UR8, UR8, UR6, URZ ;  /* 0x0000000608087299 */ /* 0x000fe400080006ff */
[----:B------:R-:W-:-:S04]  /*3890*/  USHF.L.U32 UR5, UR5, UR6, URZ ;  /* 0x0000000605057299 */ /* 0x000fc800080006ff */
[----:B-1----:R-:W-:-:S04]  /*38a0*/  LOP3.LUT R0, R0, UR8, RZ, 0xc0, !PT ;  /* 0x0000000800007c12 */ /* 0x002fc8000f8ec0ff */
[----:B------:R-:W-:-:S13]  /*38b0*/  ISETP.NE.AND P0, PT, R0, UR8, PT ;  /* 0x0000000800007c0c */ /* 0x000fda000bf05270 */
[----:B------:R-:W-:Y:S05]  /*38c0*/  @P0 BRA `(.L_x_65) ;  /* 0x0000000000580947 */ /* 0x000fea0003800000 */
[----:B------:R-:W1:Y:S02]  /*38d0*/  LDS R0, [UR4+0x18] ;  /* 0x00001804ff007984 */ /* 0x000e640008000800 */
[----:B-1----:R-:W-:-:S04]  /*38e0*/  LOP3.LUT R0, R0, UR5, RZ, 0xc0, !PT ;  /* 0x0000000500007c12 */ /* 0x002fc8000f8ec0ff */
[----:B------:R-:W-:-:S13]  /*38f0*/  ISETP.NE.AND P0, PT, R0, UR5, PT ;  /* 0x0000000500007c0c */ /* 0x000fda000bf05270 */
[----:B------:R-:W-:Y:S05]  /*3900*/  @P0 BRA `(.L_x_66) ;  /* 0x00000000003c0947 */ /* 0x000fea0003800000 */
[----:B------:R-:W1:Y:S01]  /*3910*/  S2R R2, SR_LANEID ;  /* 0x0000000000027919 */ /* 0x000e620000000000 */
[----:B------:R-:W-:Y:S01]  /*3920*/  ULOP3.LUT UR8, URZ, UR8, URZ, 0x33, !UPT ;  /* 0x00000008ff087292 */ /* 0x000fe2000f8e33ff */
[----:B------:R-:W-:Y:S02]  /*3930*/  VOTEU.ANY UR7, UPT, PT ;  /* 0x0000000000077886 */ /* 0x000fe400038e0100 */
[----:B------:R-:W-:-:S03]  /*3940*/  UFLO.U32 UR7, UR7 ;  /* 0x00000007000772bd */ /* 0x000fc600080e0000 */
[----:B------:R-:W-:-:S04]  /*3950*/  IMAD.U32 R0, RZ, RZ, UR8 ;  /* 0x00000008ff007e24 */ /* 0x000fc8000f8e00ff */
[----:B------:R2:W4:Y:S02]  /*3960*/  REDUX UR6, R0 ;  /* 0x00000000000673c4 */ /* 0x0005240000000000 */
[----:B------:R1:W-:Y:S02]  /*3970*/  UTCATOMSWS.AND URZ, UR8 ;  /* 0x0000000800ff79e3 */ /* 0x0003e40008000000 */
[----:B-1----:R-:W-:Y:S02]  /*3980*/  ISETP.EQ.U32.AND P0, PT, R2, UR7, PT ;  /* 0x0000000702007c0c */ /* 0x002fe4000bf02070 */
[----:B--2---:R-:W-:Y:S02]  /*3990*/  LOP3.LUT R0, RZ, UR5, RZ, 0x33, !PT ;  /* 0x00000005ff007c12 */ /* 0x004fe4000f8e33ff */
[----:B----4-:R-:W-:Y:S02]  /*39a0*/  MOV R2, UR6 ;  /* 0x0000000600027c02 */ /* 0x010fe40008000f00 */
[----:B------:R-:W1:Y:S07]  /*39b0*/  REDUX UR5, R0 ;  /* 0x00000000000573c4 */ /* 0x000e6e0000000000 */
[----:B------:R2:W-:Y:S01]  /*39c0*/  @P0 ATOMS.AND RZ, [UR4+0x14], R2 ;  /* 0x00001402ffff098c */ /* 0x0005e2000a800004 */
[----:B-1----:R-:W-:-:S05]  /*39d0*/  IMAD.U32 R0, RZ, RZ, UR5 ;  /* 0x00000005ff007e24 */ /* 0x002fca000f8e00ff */
[----:B------:R2:W-:Y:S01]  /*39e0*/  @P0 ATOMS.AND RZ, [UR4+0x18], R0 ;  /* 0x00001800ffff098c */ /* 0x0005e2000a800004 */
[----:B------:R-:W-:Y:S05]  /*39f0*/  BRA `(.L_x_67) ;  /* 0x0000000000147947 */ /* 0x000fea0003800000 */
.L_x_66:
[----:B------:R-:W-:Y:S02]  /*3a00*/  MOV R2, 0x3a20 ;  /* 0x00003a2000027802 */ /* 0x000fe40000000f00 */
[----:B---3-5:R-:W-:Y:S05]  /*3a10*/  CALL.REL.NOINC `($__internal_0_$__cuda_sm10x_tcgen05_guardrail_trap_col_being_dealloced_not_returned_by_alloc) ;  /* 0x0000006000a07944 */ /* 0x028fea0003c00000 */
[----:B------:R-:W-:Y:S05]  /*3a20*/  BRA `(.L_x_67) ;  /* 0x0000000000087947 */ /* 0x000fea0003800000 */
.L_x_65:
[----:B------:R-:W-:Y:S02]  /*3a30*/  MOV R2, 0x3a50 ;  /* 0x00003a5000027802 */ /* 0x000fe40000000f00 */
[----:B---3-5:R-:W-:Y:S05]  /*3a40*/  CALL.REL.NOINC `($__internal_2_$__cuda_sm10x_tcgen05_guardrail_trap_unallocated_columns_being_dealloced) ;  /* 0x0000006000ac7944 */ /* 0x028fea0003c00000 */
.L_x_67:
[----:B------:R-:W-:Y:S01]  /*3a50*/  NOP ;  /* 0x0000000000007918 */ /* 0x000fe20000000000 */
[----:B------:R-:W-:Y:S05]  /*3a60*/  EXIT ;  /* 0x000000000000794d */ /* 0x000fea0003800000 */
.L_x_49:
[----:B------:R-:W-:-:S09]  /*3a70*/  UISETP.NE.OR UP2, UPT, UR8, 0x3, !UP2 ;  /* 0x000000030800788c */ /* 0x000fd2000d745670 */
[----:B------:R-:W-:Y:S05]  /*3a80*/  BRA.U UP2, `(.L_x_68) ;  /* 0x0000001102087547 */ /* 0x000fea000b800000 */
[----:B------:R-:W1:Y:S01]  /*3a90*/  LDC R0, c[0x0][0xb30] ;  /* 0x0002cc00ff007b82 */ /* 0x000e620000000800 */
[----:B------:R-:W2:Y:S01]  /*3aa0*/  LDCU.64 UR8, c[0x0][0x888] ;  /* 0x00011100ff0877ac */ /* 0x000ea20008000a00 */
[----:B------:R-:W-:Y:S02]  /*3ab0*/  HFMA2 R27, -RZ, RZ, 0, 0 ;  /* 0x00000000ff1b7431 */ /* 0x000fe400000001ff */
[----:B------:R-:W-:Y:S01]  /*3ac0*/  IMAD.MOV.U32 R29, RZ, RZ, 0x1 ;  /* 0x00000001ff1d7424 */ /* 0x000fe200078e00ff */
[----:B------:R-:W-:Y:S01]  /*3ad0*/  MOV R25, 0x1000 ;  /* 0x0000100000197802 */ /* 0x000fe20000000f00 */
[----:B------:R-:W4:Y:S01]  /*3ae0*/  LDCU.64 UR4, c[0x0][0x890] ;  /* 0x00011200ff0477ac */ /* 0x000f220008000a00 */
[----:B------:R-:W-:Y:S01]  /*3af0*/  IMAD.MOV.U32 R28, RZ, RZ, RZ ;  /* 0x000000ffff1c7224 */ /* 0x000fe200078e00ff */
[----:B------:R-:W3:Y:S01]  /*3b00*/  LDC R24, c[0x0][0x370] ;  /* 0x0000dc00ff187b82 */ /* 0x000ee20000000800 */
[----:B------:R-:W-:Y:S01]  /*3b10*/  UMOV UR7, 0x400 ;  /* 0x0000040000077882 */ /* 0x000fe20000000000 */
[----:B------:R-:W-:-:S02]  /*3b20*/  UPLOP3.LUT UP1, UPT, UPT, UPT, UPT, 0x40, 0x4 ;  /* 0x000000000004789c */ /* 0x000fc40003f2e870 */
[----:B------:R-:W-:-:S04]  /*3b30*/  ULEA UR7, UR37, UR7, 0x18 ;  /* 0x0000000725077291 */ /* 0x000fc8000f8ec0ff */
[----:B------:R-:W3:Y:S01]  /*3b40*/  LDC R3, c[0x0][0xb0c] ;  /* 0x0002c300ff037b82 */ /* 0x000ee20000000800 */
[----:B------:R-:W-:Y:S02]  /*3b50*/  UIADD3 UR13, UPT, UPT, UR7, 0x68, URZ ;  /* 0x00000068070d7890 */ /* 0x000fe4000fffe0ff */
[----:B--2---:R-:W-:Y:S02]  /*3b60*/  UISETP.NE.U32.AND UP2, UPT, UR8, URZ, UPT ;  /* 0x000000ff0800728c */ /* 0x004fe4000bf45070 */
[----:B------:R-:W-:Y:S02]  /*3b70*/  UIADD3 UR33, UPT, UPT, UR7, 0x50, URZ ;  /* 0x0000005007217890 */ /* 0x000fe4000fffe0ff */
[----:B----4-:R-:W-:Y:S01]  /*3b80*/  UISETP.NE.U32.AND UP3, UPT, UR4, URZ, UPT ;  /* 0x000000ff0400728c */ /* 0x010fe2000bf65070 */
[----:B------:R-:W2:Y:S01]  /*3b90*/  LDC R18, c[0x0][0xb20] ;  /* 0x0002c800ff127b82 */ /* 0x000ea20000000800 */
[----:B-1----:R-:W-:Y:S01]  /*3ba0*/  ISETP.NE.AND P1, PT, R0, 0x1, PT ;  /* 0x000000010000780c */ /* 0x002fe20003f25270 */
[----:B------:R-:W-:-:S02]  /*3bb0*/  UISETP.NE.AND.EX UP2, UPT, UR9, URZ, UPT, UP2 ;  /* 0x000000ff0900728c */ /* 0x000fc4000bf45320 */
[----:B------:R-:W-:Y:S02]  /*3bc0*/  UIADD3 UR25, UPT, UPT, UR7, 0x58, URZ ;  /* 0x0000005807197890 */ /* 0x000fe4000fffe0ff */
[----:B------:R-:W-:Y:S02]  /*3bd0*/  UIADD3 UR17, UPT, UPT, UR7, 0x60, URZ ;  /* 0x0000006007117890 */ /* 0x000fe4000fffe0ff */
[----:B------:R-:W1:Y:S01]  /*3be0*/  LDC.64 R30, c[0x0][0x348] ;  /* 0x0000d200ff1e7b82 */ /* 0x000e620000000a00 */
[----:B------:R-:W-:Y:S02]  /*3bf0*/  UPRMT UR13, UR37, 0x654, UR13 ;  /* 0x00000654250d7896 */ /* 0x000fe4000800000d */
[----:B------:R-:W-:-:S05]  /*3c00*/  UISETP.NE.AND.EX UP3, UPT, UR5, URZ, UPT, UP3 ;  /* 0x000000ff0500728c */ /* 0x000fca000bf65330 */
[----:B------:R-:W4:Y:S08]  /*3c10*/  LDC.64 R16, c[0x0][0xb10] ;  /* 0x0002c400ff107b82 */ /* 0x000f300000000a00 */
[----:B------:R-:W1:Y:S08]  /*3c20*/  LDC.64 R6, c[0x0][0xb18] ;  /* 0x0002c600ff067b82 */ /* 0x000e700000000a00 */
[----:B------:R-:W1:Y:S08]  /*3c30*/  LDC.64 R4, c[0x0][0xb28] ;  /* 0x0002ca00ff047b82 */ /* 0x000e700000000a00 */
[----:B--23--:R-:W1:Y:S02]  /*3c40*/  LDC R19, c[0x0][0x374] ;  /* 0x0000dd00ff137b82 */ /* 0x00ce640000000800 */
.L_x_79:
[C---:B------:R-:W-:Y:S02]  /*3c50*/  LEA R0, R28.reuse, UR7, 0x3 ;  /* 0x000000071c007c11 */ /* 0x040fe4000f8e18ff */
[----:B------:R-:W-:Y:S02]  /*3c60*/  SHF.L.U32 R2, R27, 0x1f, RZ ;  /* 0x0000001f1b027819 */ /* 0x000fe400000006ff */
[----:B------:R-:W-:Y:S02]  /*3c70*/  LEA R20, R28, UR7, 0x4 ;  /* 0x000000071c147c11 */ /* 0x000fe4000f8e20ff */
[----:B--2---:R-:W2:Y:S02]  /*3c80*/  SYNCS.PHASECHK.TRANS64.TRYWAIT P0, [R0+URZ+0xa0], R2 ;  /* 0x0000a002000075a7 */ /* 0x004ea400080011ff */
[----:B--2---:R-:W-:Y:S05]  /*3c90*/  @!P0 BRA `(.L_x_69) ;  /* 0x0000005800b48947 */ /* 0x004fea0003800000 */
.L_x_155:
[----:B------:R-:W-:Y:S01]  /*3ca0*/  ISETP.GE.AND P0, PT, R40, 0x1, PT ;  /* 0x000000012800780c */ /* 0x000fe20003f06270 */
[----:B------:R-:W3:Y:S01]  /*3cb0*/  LDS.128 R20, [R20+0x130] ;  /* 0x0001300014147984 */ /* 0x000ee20000000c00 */
[----:B--2---:R-:W-:Y:S01]  /*3cc0*/  VIADD R0, R0, 0xb0 ;  /* 0x000000b000007836 */ /* 0x004fe20000000000 */
[----:B------:R-:W-:Y:S01]  /*3cd0*/  @!PT LDS RZ, [RZ] ;  /* 0x00000000fffff984 */ /* 0x000fe20000000800 */
[----:B------:R-:W-:Y:S01]  /*3ce0*/  @!PT LDS RZ, [RZ] ;  /* 0x00000000fffff984 */ /* 0x000fe20000000800 */
[----:B------:R-:W-:Y:S01]  /*3cf0*/  @!PT LDS RZ, [RZ] ;  /* 0x00000000fffff984 */ /* 0x000fe20000000800 */
[----:B------:R-:W-:Y:S01]  /*3d00*/  @!PT LDS RZ, [RZ] ;  /* 0x00000000fffff984 */ /* 0x000fe20000000800 */
[----:B------:R2:W-:Y:S06]  /*3d10*/  MEMBAR.ALL.CTA ;  /* 0x0000000000007992 */ /* 0x0005ec0000008000 */
[----:B--2---:R-:W2:Y:S01]  /*3d20*/  FENCE.VIEW.ASYNC.S ;  /* 0x00000000000073c6 */ /* 0x004ea20000000000 */
[----:B------:R-:W-:Y:S04]  /*3d30*/  PRMT R0, RZ, 0x654, R0 ;  /* 0x00000654ff007816 */ /* 0x000fe80000000000 */
[----:B--2---:R2:W-:Y:S01]  /*3d40*/  SYNCS.ARRIVE.TRANS64.RED.A1T0 RZ, [R0+URZ], RZ ;  /* 0x000000ff00ff79a7 */ /* 0x0045e200081004ff */
[----:B---3--:R-:W-:Y:S11]  /*3d50*/  LOP3.LUT P3, RZ, R22, 0x1, RZ, 0xc0, !PT ;  /* 0x0000000116ff7812 */ /* 0x008ff6000786c0ff */
[----:B------:R-:W-:Y:S02]  /*3d60*/  @!UPT UIADD3 URZ, UPT, UPT, URZ, URZ, URZ ;  /* 0x000000fffffff290 */ /* 0x000fe4000fffe0ff */
[----:B------:R-:W-:Y:S02]  /*3d70*/  @P3 MOV R11, R20 ;  /* 0x00000014000b3202 */ /* 0x000fe40000000f00 */
[----:B------:R-:W-:Y:S01]  /*3d80*/  @P3 LOP3.LUT R10, R21, 0xffff, RZ, 0xc0, !PT ;  /* 0x0000ffff150a3812 */ /* 0x000fe200078ec0ff */
[----:B--2---:R-:W-:Y:S06]  /*3d90*/  @!P0 BRA `(.L_x_70) ;  /* 0x0000000000a48947 */ /* 0x004fec0003800000 */
[-C--:B-1----:R-:W-:Y:S01]  /*3da0*/  IMAD.HI.U32 R0, R19, R7.reuse, RZ ;  /* 0x0000000713007227 */ /* 0x082fe200078e00ff */
[----:B------:R-:W-:Y:S02]  /*3db0*/  ISETP.NE.AND P0, PT, R6, 0x1, PT ;  /* 0x000000010600780c */ /* 0x000fe40003f05270 */
[----:B------:R-:W-:Y:S01]  /*3dc0*/  ISETP.NE.AND P2, PT, R40, 0x1, PT ;  /* 0x000000012800780c */ /* 0x000fe20003f45270 */
[----:B----4-:R-:W-:Y:S01]  /*3dd0*/  IMAD.HI.U32 R9, R24, R16, RZ ;  /* 0x0000001018097227 */ /* 0x010fe200078e00ff */
[----:B------:R-:W-:Y:S02]  /*3de0*/  SHF.R.U32.HI R0, RZ, R18, R0 ;  /* 0x00000012ff007219 */ /* 0x000fe40000011600 */
[----:B------:R-:W-:Y:S01]  /*3df0*/  ISETP.NE.AND P4, PT, R3, 0x1, PT ;  /* 0x000000010300780c */ /* 0x000fe20003f85270 */
[----:B------:R-:W-:Y:S01]  /*3e00*/  IMAD.HI.U32 R13, R10, R7, RZ ;  /* 0x000000070a0d7227 */ /* 0x000fe200078e00ff */
[----:B------:R-:W-:Y:S02]  /*3e10*/  SHF.R.U32.HI R9, RZ, R17, R9 ;  /* 0x00000011ff097219 */ /* 0x000fe40000011609 */
[----:B------:R-:W-:Y:S01]  /*3e20*/  SEL R0, R19, R0, !P0 ;  /* 0x0000000013007207 */ /* 0x000fe20004000000 */
[----:B------:R-:W-:Y:S01]  /*3e30*/  IMAD.HI.U32 R12, R11, R16, RZ ;  /* 0x000000100b0c7227 */ /* 0x000fe200078e00ff */
[----:B------:R-:W-:Y:S03]  /*3e40*/  SEL R9, R24, R9, !P4 ;  /* 0x0000000918097207 */ /* 0x000fe60006000000 */
[-C--:B------:R-:W-:Y:S01]  /*3e50*/  IMAD.HI.U32 R8, R0, R4.reuse, RZ ;  /* 0x0000000400087227 */ /* 0x080fe200078e00ff */
[----:B------:R-:W-:Y:S03]  /*3e60*/  SHF.R.U32.HI R12, RZ, R17, R12 ;  /* 0x00000011ff0c7219 */ /* 0x000fe6000001160c */
[----:B------:R-:W-:Y:S01]  /*3e70*/  IMAD.HI.U32 R2, R9, R4, RZ ;  /* 0x0000000409027227 */ /* 0x000fe200078e00ff */
[-C--:B------:R-:W-:Y:S02]  /*3e80*/  @P2 SHF.R.U32.HI R0, RZ, R5.reuse, R8 ;  /* 0x00000005ff002219 */ /* 0x080fe40000011608 */
[----:B------:R-:W-:Y:S02]  /*3e90*/  SHF.R.U32.HI R8, RZ, R18, R13 ;  /* 0x00000012ff087219 */ /* 0x000fe4000001160d */
[----:B------:R-:W-:Y:S01]  /*3ea0*/  @P2 SHF.R.U32.HI R9, RZ, R5, R2 ;  /* 0x00000005ff092219 */ /* 0x000fe20000011602 */
[----:B------:R-:W-:Y:S01]  /*3eb0*/  IMAD R0, R40, R0, RZ ;  /* 0x0000000028007224 */ /* 0x000fe200078e02ff */
[----:B------:R-:W-:Y:S02]  /*3ec0*/  SEL R8, R10, R8, !P0 ;  /* 0x000000080a087207 */ /* 0x000fe40004000000 */
[----:B------:R-:W-:Y:S01]  /*3ed0*/  SEL R2, R11, R12, !P4 ;  /* 0x0000000c0b027207 */ /* 0x000fe20006000000 */
[----:B------:R-:W-:Y:S01]  /*3ee0*/  IMAD R12, R40, R9, RZ ;  /* 0x00000009280c7224 */ /* 0x000fe200078e02ff */
[C---:B------:R-:W-:Y:S01]  /*3ef0*/  ISETP.GE.AND P0, PT, R8.reuse, R0, PT ;  /* 0x000000000800720c */ /* 0x040fe20003f06270 */
[----:B------:R-:W-:Y:S03]  /*3f00*/  IMAD.HI.U32 R0, R8, R4, RZ ;  /* 0x0000000408007227 */ /* 0x000fe600078e00ff */
[----:B------:R-:W-:Y:S02]  /*3f10*/  ISETP.GE.OR P0, PT, R2, R12, P0 ;  /* 0x0000000c0200720c */ /* 0x000fe40000706670 */
[-C--:B------:R-:W-:Y:S04]  /*3f20*/  SHF.R.U32.HI R0, RZ, R5.reuse, R0 ;  /* 0x00000005ff007219 */ /* 0x080fe80000011600 */
[----:B------:R-:W-:Y:S05]  /*3f30*/  SEL R13, R8, R0, !P2 ;  /* 0x00000000080d7207 */ /* 0x000fea0005000000 */
[----:B------:R-:W-:Y:S02]  /*3f40*/  IMAD.MOV R12, RZ, RZ, -R13 ;  /* 0x000000ffff0c7224 */ /* 0x000fe400078e0a0d */
[----:B------:R-:W-:Y:S04]  /*3f50*/  @!P0 IMAD.HI.U32 R0, R2, R4, RZ ;  /* 0x0000000402008227 */ /* 0x000fe800078e00ff */
[----:B------:R-:W-:Y:S01]  /*3f60*/  IMAD R12, R40, R12, R8 ;  /* 0x0000000c280c7224 */ /* 0x000fe200078e0208 */
[----:B------:R-:W-:Y:S04]  /*3f70*/  @!P0 SHF.R.U32.HI R0, RZ, R5, R0 ;  /* 0x00000005ff008219 */ /* 0x000fe80000011600 */
[----:B------:R-:W-:Y:S04]  /*3f80*/  @!P0 SEL R0, R2, R0, !P2 ;  /* 0x0000000002008207 */ /* 0x000fe80005000000 */
[----:B------:R-:W-:Y:S01]  /*3f90*/  @!P0 IADD3 R13, PT, PT, R13, -R0, RZ ;  /* 0x800000000d0d8210 */ /* 0x000fe20007ffe0ff */
[----:B------:R-:W-:Y:S01]  /*3fa0*/  @!P0 IMAD R0, R9, R12, R0 ;  /* 0x0000000c09008224 */ /* 0x000fe200078e0200 */
[----:B------:R-:W-:Y:S01]  /*3fb0*/  IADD3 R9, PT, PT, -R8, RZ, RZ ;  /* 0x000000ff08097210 */ /* 0x000fe20007ffe1ff */
[--C-:B------:R-:W-:Y:S02]  /*3fc0*/  IMAD.MOV R12, RZ, RZ, -R2.reuse ;  /* 0x000000ffff0c7224 */ /* 0x100fe400078e0a02 */
[----:B------:R-:W-:Y:S02]  /*3fd0*/  @!P0 IMAD R8, R13, R40, R2 ;  /* 0x000000280d088224 */ /* 0x000fe400078e0202 */
[----:B------:R-:W-:Y:S02]  /*3fe0*/  @!P0 IMAD.MOV.U32 R2, RZ, RZ, R0 ;  /* 0x000000ffff028224 */ /* 0x000fe400078e0000 */
[----:B------:R-:W-:Y:S02]  /*3ff0*/  IMAD R11, R3, R12, R11 ;  /* 0x0000000c030b7224 */ /* 0x000fe400078e020b */
[----:B------:R-:W-:Y:S02]  /*4000*/  IMAD R10, R6, R9, R10 ;  /* 0x00000009060a7224 */ /* 0x000fe400078e020a */
[----:B------:R-:W-:Y:S02]  /*4010*/  IMAD R11, R2, R3, R11 ;  /* 0x00000003020b7224 */ /* 0x000fe400078e020b */
[----:B------:R-:W-:Y:S02]  /*4020*/  IMAD R10, R8, R6, R10 ;  /* 0x00000006080a7224 */ /* 0x000fe400078e020a */
.L_x_70:
[----:B------:R-:W-:Y:S05]  /*4030*/  BRA.U UP1, `(.L_x_71) ;  /* 0x0000000101107547 */ /* 0x000fea000b800000 */
[----:B------:R-:W-:Y:S04]  /*4040*/  MOV R2, UR6 ;  /* 0x0000000600027c02 */ /* 0x000fe80008000f00 */
[----:B------:R-:W-:Y:S04]  /*4050*/  SHF.L.U32 R2, R2, 0x1f, RZ ;  /* 0x0000001f02027819 */ /* 0x000fe800000006ff */
[----:B------:R-:W2:Y:S02]  /*4060*/  SYNCS.PHASECHK.TRANS64.TRYWAIT P0, [UR7+0x98], R2 ;  /* 0x00009802ff0075a7 */ /* 0x000ea40008001107 */
[----:B--2---:R-:W-:Y:S05]  /*4070*/  @!P0 BRA `(.L_x_72) ;  /* 0x0000005400d08947 */ /* 0x004fea0003800000 */
.L_x_71:
[----:B------:R-:W-:Y:S02]  /*4080*/  R2UR UR35, R15 ;  /* 0x000000000f2372ca */ /* 0x000fe400000e0000 */
[----:B------:R-:W-:Y:S02]  /*4090*/  R2UR UR34, R14 ;  /* 0x000000000e2272ca */ /* 0x000fe400000e0000 */
[----:B------:R-:W-:Y:S02]  /*40a0*/  ISETP.NE.U32.AND P2, PT, RZ, UR4, PT ;  /* 0x00000004ff007c0c */ /* 0x000fe4000bf45070 */
[----:B------:R-:W-:Y:S02]  /*40b0*/  SHF.L.U32 R14, R29, 0x1f, RZ ;  /* 0x0000001f1d0e7819 */ /* 0x000fe400000006ff */
[----:B------:R-:W-:Y:S05]  /*40c0*/  ISETP.NE.AND.EX P2, PT, RZ, UR5, PT, P2 ;  /* 0x00000005ff007c0c */ /* 0x000fea000bf45320 */
[----:B------:R-:W-:Y:S02]  /*40d0*/  USHF.L.U32 UR35, UR35, 0x6, URZ ;  /* 0x0000000623237899 */ /* 0x000fe400080006ff */
[----:B------:R-:W-:Y:S01]  /*40e0*/  USHF.L.U32 UR34, UR34, 0x8, URZ ;  /* 0x0000000822227899 */ /* 0x000fe200080006ff */
[----:B------:R-:W-:Y:S11]  /*40f0*/  BRA.U !UP3, `(.L_x_73) ;  /* 0x000000010b347547 */ /* 0x000ff6000b800000 */
[----:B------:R-:W-:Y:S01]  /*4100*/  UPLOP3.LUT UP0, UPT, UPT, UPT, UP2, 0x80, 0x8 ;  /* 0x000000000008789c */ /* 0x000fe20003f0f020 */
[----:B--2---:R-:W-:Y:S02]  /*4110*/  HFMA2 R0, -RZ, RZ, 0, 5.9604644775390625e-08 ;  /* 0x00000001ff007431 */ /* 0x004fe400000001ff */
[----:B------:R-:W-:Y:S03]  /*4120*/  IMAD.MOV.U32 R96, RZ, RZ, 0x1 ;  /* 0x00000001ff607424 */ /* 0x000fe600078e00ff */
[----:B------:R-:W-:Y:S05]  /*4130*/  PLOP3.LUT P0, PT, PT, PT, UP0, 0x80, 0x8 ;  /* 0x000000000008781c */ /* 0x000fea0003f0f008 */
[----:B------:R-:W2:Y:S01]  /*4140*/  @UP0 LDCU.64 UR10, c[0x0][0x888] ;  /* 0x00011100ff0a07ac */ /* 0x000ea20008000a00 */
[----:B------:R-:W-:Y:S07]  /*4150*/  @UP0 UIMAD UR8, UR36, UR4, URZ ;  /* 0x00000004240802a4 */ /* 0x000fee000f8e02ff */
[----:B------:R-:W-:Y:S01]  /*4160*/  @!P0 PRMT R96, R0, 0x7610, R96 ;  /* 0x0000761000608816 */ /* 0x000fe20000000060 */
[----:B--2---:R-:W-:Y:S03]  /*4170*/  @UP0 UIMAD.WIDE UR10, UR8, 0x4, UR10 ;  /* 0x00000004080a08a5 */ /* 0x004fe6000f8e020a */
[----:B------:R-:W2:Y:S03]  /*4180*/  @!UP0 LDCU UR8, c[0x0][0x880] ;  /* 0x00011000ff0887ac */ /* 0x000ea60008000800 */
[----:B------:R-:W-:Y:S01]  /*4190*/  IMAD.U32 R8, RZ, RZ, UR10 ;  /* 0x0000000aff087e24 */ /* 0x000fe2000f8e00ff */
[----:B------:R-:W-:Y:S05]  /*41a0*/  MOV R9, UR11 ;  /* 0x0000000b00097c02 */ /* 0x000fea0008000f00 */
[----:B-----5:R3:W5:Y:S02]  /*41b0*/  @P0 LDG.E R49, desc[UR46][R8.64] ;  /* 0x0000002e08310981 */ /* 0x020764000c1e1900 */
[----:B--23--:R-:W-:Y:S07]  /*41c0*/  @!P0 IMAD.U32 R49, RZ, RZ, UR8 ;  /* 0x00000008ff318e24 */ /* 0x00cfee000f8e00ff */
.L_x_73:
[----:B-----5:R-:W-:Y:S01]  /*41d0*/  @!P2 FSETP.EQ.AND P0, PT, R49, RZ, PT ;  /* 0x000000ff3100a20b */ /* 0x020fe20003f02000 */
[----:B------:R-:W-:Y:S01]  /*41e0*/  @!UPT UIADD3 URZ, UPT, UPT, URZ, URZ, URZ ;  /* 0x000000fffffff290 */ /* 0x000fe2000fffe0ff */
[----:B------:R-:W-:Y:S11]  /*41f0*/  @!P2 BRA `(.L_x_74) ;  /* 0x000000000014a947 */ /* 0x000ff60003800000 */
[----:B------:R-:W-:Y:S02]  /*4200*/  LOP3.LUT P2, RZ, R96, 0xff, RZ, 0xc0, !PT ;  /* 0x000000ff60ff7812 */ /* 0x000fe4000784c0ff */
[----:B------:R-:W-:Y:S04]  /*4210*/  PLOP3.LUT P0, PT, PT, PT, UP0, 0x80, 0x8 ;  /* 0x000000000008781c */ /* 0x000fe80003f0f008 */
[----:B------:R-:W-:Y:S07]  /*4220*/  PLOP3.LUT P0, PT, P0, PT, PT, 0x8, 0x80 ;  /* 0x000000000080781c */ /* 0x000fee000070e170 */
[----:B------:R-:W-:Y:S11]  /*4230*/  @P2 FSETP.EQ.AND P0, PT, R49, RZ, PT ;  /* 0x000000ff3100220b */ /* 0x000ff60003f02000 */
[----:B------:R-:W-:Y:S02]  /*4240*/  @!UPT UIADD3 URZ, UPT, UPT, URZ, URZ, URZ ;  /* 0x000000fffffff290 */ /* 0x000fe4000fffe0ff */
.L_x_74:
[----:B------:R-:W3:Y:S01]  /*4250*/  SYNCS.PHASECHK.TRANS64.TRYWAIT P2, [UR7+0x70], R14 ;  /* 0x0000700eff0075a7 */ /* 0x000ee20008041107 */
[----:B------:R-:W-:Y:S04]  /*4260*/  ELECT P4, URZ, PT ;  /* 0x0000000000ff782f */ /* 0x000fe80003880000 */
[----:B------:R-:W-:Y:S11]  /*4270*/  PLOP3.LUT P4, PT, P0, P4, PT, 0xf2, 0x2f ;  /* 0x00000000002f781c */ /* 0x000ff60000789e72 */
[----:B------:R-:W-:Y:S02]  /*4280*/  @!UPT UIADD3 URZ, UPT, UPT, URZ, URZ, URZ ;  /* 0x000000fffffff290 */ /* 0x000fe4000fffe0ff */
[----:B-1----:R-:W-:Y:S05]  /*4290*/  @!P4 IADD3 R8, P0, PT, R30, 0x580, RZ ;  /* 0x000005801e08c810 */ /* 0x002fea0007f1e0ff */
[----:B--2---:R-:W-:Y:S01]  /*42a0*/  @!P4 IMAD.X R2, RZ, RZ, R31, P0 ;  /* 0x000000ffff02c224 */ /* 0x004fe200000e061f */
[----:B---3--:R-:W-:Y:S07]  /*42b0*/  @!P2 BRA `(.L_x_75) ;  /* 0x000000540058a947 */ /* 0x008fee0003800000 */
.L_x_158:
[----:B------:R-:W-:Y:S01]  /*42c0*/  @!P4 R2UR UR8, R2 ;  /* 0x000000000208c2ca */ /* 0x000fe200000e0000 */
[----:B------:R-:W-:Y:S01]  /*42d0*/  VOTEU.ALL UP1, P4 ;  /* 0x0000000000ff7886 */ /* 0x000fe20002020000 */
[----:B------:R-:W-:Y:S01]  /*42e0*/  @!P4 R2UR UR9, R8 ;  /* 0x000000000809c2ca */ /* 0x000fe200000e0000 */
[----:B-1----:R-:W-:Y:S01]  /*42f0*/  @!P4 IMAD.MOV.U32 R0, RZ, RZ, 0x1000 ;  /* 0x00001000ff00c424 */ /* 0x002fe200078e00ff */
[----:B------:R-:W-:Y:S01]  /*4300*/  UMOV UR10, 0x0 ;  /* 0x00000000000a7882 */ /* 0x000fe20000000000 */
[----:B------:R-:W-:Y:S01]  /*4310*/  UMOV UR11, 0x10000000 ;  /* 0x10000000000b7882 */ /* 0x000fe20000000000 */
[----:B------:R-:W-:Y:S01]  /*4320*/  @!UP1 UIADD3 UR32, UPT, UPT, UR7, 0x200, URZ ;  /* 0x0000020007209890 */ /* 0x000fe2000fffe0ff */
[----:B------:R-:W-:Y:S06]  /*4330*/  VOTEU.ALL UP1, P4 ;  /* 0x0000000000ff7886 */ /* 0x000fec0002020000 */
[----:B------:R-:W-:Y:S01]  /*4340*/  IMAD.U32 R9, RZ, RZ, UR8 ;  /* 0x00000008ff097e24 */ /* 0x000fe2000f8e00ff */
[----:B------:R-:W-:Y:S01]  /*4350*/  UPRMT UR8, UR37, 0x654, UR33 ;  /* 0x0000065425087896 */ /* 0x000fe20008000021 */
[----:B------:R-:W-:Y:S03]  /*4360*/  IMAD.U32 R8, RZ, RZ, UR9 ;  /* 0x00000009ff087e24 */ /* 0x000fe6000f8e00ff */
[----:B------:R-:W-:Y:S02]  /*4370*/  @!P4 R2UR UR15, R9 ;  /* 0x00000000090fc2ca */ /* 0x000fe400000e0000 */
[----:B------:R-:W-:Y:S02]  /*4380*/  @!P4 R2UR UR14, R8 ;  /* 0x00000000080ec2ca */ /* 0x000fe400000e0000 */
[----:B------:R-:W-:Y:S05]  /*4390*/  @!P4 IADD3 R8, P0, PT, R30, 0x580, RZ ;  /* 0x000005801e08c810 */ /* 0x000fea0007f1e0ff */
[----:B------:R-:W-:Y:S06]  /*43a0*/  @!P4 IMAD.X R2, RZ, RZ, R31, P0 ;  /* 0x000000ffff02c224 */ /* 0x000fec00000e061f */
[----:B------:R1:W-:Y:S01]  /*43b0*/  @!UP1 UTMALDG.3D [UR32], [UR14], desc[UR10] ;  /* 0x00000a200e0095b4 */ /* 0x0003e20008011000 */
[----:B------:R1:W-:Y:S01]  /*43c0*/  @!P4 SYNCS.ARRIVE.TRANS64.RED.A0TR RZ, [UR7+0x50], R0 ;  /* 0x00005000ffffc9a7 */ /* 0x0003e20008300407 */
[----:B------:R-:W-:Y:S01]  /*43d0*/  SYNCS.ARRIVE.TRANS64.RED.A1T0 RZ, [UR8], RZ ;  /* 0x000000ffffff79a7 */ /* 0x000fe20008100408 */
[----:B------:R-:W2:Y:S02]  /*43e0*/  SYNCS.PHASECHK.TRANS64.TRYWAIT P2, [UR7+0x78], R14 ;  /* 0x0000780eff0075a7 */ /* 0x000ea40008041107 */
[----:B-12---:R-:W-:Y:S05]  /*43f0*/  @!P2 BRA `(.L_x_76) ;  /* 0x000000540020a947 */ /* 0x006fea0003800000 */
.L_x_160:
[----:B------:R-:W-:Y:S01]  /*4400*/  @!P4 R2UR UR8, R2 ;  /* 0x000000000208c2ca */ /* 0x000fe200000e0000 */
[----:B------:R-:W-:Y:S01]  /*4410*/  VOTEU.ALL UP1, P4 ;  /* 0x0000000000ff7886 */ /* 0x000fe20002020000 */
[----:B------:R-:W-:Y:S01]  /*4420*/  @!P4 R2UR UR9, R8 ;  /* 0x000000000809c2ca */ /* 0x000fe200000e0000 */
[----:B-1----:R-:W-:Y:S01]  /*4430*/  @!P4 IMAD.MOV.U32 R0, RZ, RZ, 0x1000 ;  /* 0x00001000ff00c424 */ /* 0x002fe200078e00ff */
[----:B------:R-:W-:Y:S01]  /*4440*/  UMOV UR10, 0x0 ;  /* 0x00000000000a7882 */ /* 0x000fe20000000000 */
[----:B------:R-:W-:Y:S01]  /*4450*/  UMOV UR11, 0x10000000 ;  /* 0x10000000000b7882 */ /* 0x000fe20000000000 */
[----:B------:R-:W-:Y:S02]  /*4460*/  @!UP1 UIADD3 UR26, UPT, UPT, UR34, 0x40, URZ ;  /* 0x00000040221a9890 */ /* 0x000fe4000fffe0ff */
[----:B------:R-:W-:Y:S01]  /*4470*/  @!UP1 UIADD3 UR24, UPT, UPT, UR7, 0x1200, URZ ;  /* 0x0000120007189890 */ /* 0x000fe2000fffe0ff */
[----:B------:R-:W-:Y:S01]  /*4480*/  VOTEU.ALL UP1, P4 ;  /* 0x0000000000ff7886 */ /* 0x000fe20002020000 */
[----:B------:R-:W-:Y:S01]  /*4490*/  UMOV UR27, UR35 ;  /* 0x00000023001b7c82 */ /* 0x000fe20008000000 */
[----:B------:R-:W-:Y:S02]  /*44a0*/  UMOV UR28, UR36 ;  /* 0x00000024001c7c82 */ /* 0x000fe40008000000 */
        /* <DEDUP_REMOVED lines=12> */
.L_x_162:
[----:B------:R-:W2:Y:S01]  /*4570*/  LDC.64 R12, c[0x0][0xb18] ;  /* 0x0002c600ff0c7b82 */ /* 0x000ea20000000a00 */
[----:B------:R-:W-:Y:S01]  /*4580*/  @!P4 R2UR UR8, R2 ;  /* 0x000000000208c2ca */ /* 0x000fe200000e0000 */
[----:B------:R-:W-:Y:S01]  /*4590*/  VOTEU.ALL UP1, P4 ;  /* 0x0000000000ff7886 */ /* 0x000fe20002020000 */
[----:B------:R-:W-:Y:S01]  /*45a0*/  @!P4 R2UR UR9, R8 ;  /* 0x000000000809c2ca */ /* 0x000fe200000e0000 */
[----:B-1----:R-:W-:Y:S01]  /*45b0*/  @!P4 IMAD.MOV.U32 R0, RZ, RZ, 0x1000 ;  /* 0x00001000ff00c424 */ /* 0x002fe200078e00ff */
[----:B------:R-:W-:Y:S03]  /*45c0*/  UMOV UR10, 0x0 ;  /* 0x00000000000a7882 */ /* 0x000fe60000000000 */
[----:B------:R-:W1:Y:S01]  /*45d0*/  @!P1 LDC R2, c[0x0][0xb0c] ;  /* 0x0002c300ff029b82 */ /* 0x000e620000000800 */
[----:B------:R-:W-:Y:S01]  /*45e0*/  @!UP1 UIADD3 UR18, UPT, UPT, UR34, 0x80, URZ ;  /* 0x0000008022129890 */ /* 0x000fe2000fffe0ff */
[----:B------:R-:W-:Y:S01]  /*45f0*/  @P3 SHF.R.U32.HI R26, RZ, 0x10, R21 ;  /* 0x00000010ff1a3819 */ /* 0x000fe20000011615 */
[----:B------:R-:W-:Y:S01]  /*4600*/  @!UP1 UIADD3 UR16, UPT, UPT, UR7, 0x2200, URZ ;  /* 0x0000220007109890 */ /* 0x000fe2000fffe0ff */
[----:B------:R-:W-:Y:S01]  /*4610*/  VIADD R28, R28, 0x1 ;  /* 0x000000011c1c7836 */ /* 0x000fe20000000000 */
[----:B------:R-:W-:Y:S01]  /*4620*/  VOTEU.ALL UP1, P4 ;  /* 0x0000000000ff7886 */ /* 0x000fe20002020000 */
[----:B------:R-:W-:Y:S01]  /*4630*/  UMOV UR11, 0x10000000 ;  /* 0x10000000000b7882 */ /* 0x000fe20000000000 */
[----:B------:R-:W-:Y:S01]  /*4640*/  UMOV UR19, UR35 ;  /* 0x0000002300137c82 */ /* 0x000fe20008000000 */
[----:B------:R-:W-:Y:S01]  /*4650*/  IMAD.U32 R9, RZ, RZ, UR8 ;  /* 0x00000008ff097e24 */ /* 0x000fe2000f8e00ff */
[----:B------:R-:W-:Y:S01]  /*4660*/  UMOV UR20, UR36 ;  /* 0x0000002400147c82 */ /* 0x000fe20008000000 */
[----:B------:R-:W-:Y:S01]  /*4670*/  IMAD.U32 R8, RZ, RZ, UR9 ;  /* 0x00000009ff087e24 */ /* 0x000fe2000f8e00ff */
[----:B------:R-:W-:Y:S02]  /*4680*/  UPRMT UR8, UR37, 0x654, UR17 ;  /* 0x0000065425087896 */ /* 0x000fe40008000011 */
[----:B------:R-:W-:Y:S02]  /*4690*/  @!P4 R2UR UR15, R9 ;  /* 0x00000000090fc2ca */ /* 0x000fe400000e0000 */
[----:B------:R-:W-:Y:S02]  /*46a0*/  @!P4 R2UR UR14, R8 ;  /* 0x00000000080ec2ca */ /* 0x000fe400000e0000 */
[----:B------:R-:W3:Y:S11]  /*46b0*/  LDC.64 R8, c[0x0][0xb10] ;  /* 0x0002c400ff087b82 */ /* 0x000ef60000000a00 */
[----:B------:R1:W-:Y:S01]  /*46c0*/  @!UP1 UTMALDG.3D [UR16], [UR14], desc[UR10] ;  /* 0x00000a100e0095b4 */ /* 0x0003e20008011000 */
[----:B------:R5:W-:Y:S01]  /*46d0*/  @!P4 SYNCS.ARRIVE.TRANS64.RED.A0TR RZ, [UR7+0x60], R0 ;  /* 0x00006000ffffc9a7 */ /* 0x000be20008300407 */
[C---:B---3--:R-:W-:Y:S01]  /*46e0*/  @!P1 IMAD.HI.U32 R8, R11.reuse, R8, RZ ;  /* 0x000000080b089227 */ /* 0x048fe200078e00ff */
[----:B--2---:R-:W-:Y:S02]  /*46f0*/  @!P1 ISETP.NE.AND P0, PT, R12, 0x1, PT ;  /* 0x000000010c00980c */ /* 0x004fe40003f05270 */
[----:B-1----:R-:W-:Y:S01]  /*4700*/  @!P1 ISETP.NE.AND P2, PT, R2, 0x1, PT ;  /* 0x000000010200980c */ /* 0x002fe20003f45270 */
[----:B------:R-:W-:Y:S01]  /*4710*/  SYNCS.ARRIVE.TRANS64.RED.A1T0 RZ, [UR8], RZ ;  /* 0x000000ffffff79a7 */ /* 0x000fe20008100408 */
[C---:B------:R-:W-:Y:S01]  /*4720*/  @!P1 IMAD.HI.U32 R13, R10.reuse, R13, RZ ;  /* 0x0000000d0a0d9227 */ /* 0x040fe200078e00ff */
[----:B------:R-:W-:Y:S04]  /*4730*/  @!P1 SHF.R.U32.HI R8, RZ, R9, R8 ;  /* 0x00000009ff089219 */ /* 0x000fe80000011608 */
[----:B------:R-:W-:Y:S01]  /*4740*/  @!P1 SEL R8, R11, R8, !P2 ;  /* 0x000000080b089207 */ /* 0x000fe20005000000 */
[----:B------:R-:W1:Y:S01]  /*4750*/  SYNCS.PHASECHK.TRANS64.TRYWAIT P5, [UR7+0x88], R14 ;  /* 0x0000880eff0075a7 */ /* 0x000e6200080a1107 */
[----:B-----5:R-:W2:Y:S02]  /*4760*/  @!P1 LDC R0, c[0x0][0xb20] ;  /* 0x0002c800ff009b82 */ /* 0x020ea40000000800 */
[----:B--2---:R-:W-:Y:S04]  /*4770*/  @!P1 SHF.R.U32.HI R0, RZ, R0, R13 ;  /* 0x00000000ff009219 */ /* 0x004fe8000001160d */
[----:B------:R-:W-:Y:S05]  /*4780*/  @!P1 SEL R9, R10, R0, !P0 ;  /* 0x000000000a099207 */ /* 0x000fea0004000000 */
[----:B------:R-:W-:Y:S02]  /*4790*/  @!P1 IMAD.IADD R0, R9, 0x1, -R8 ;  /* 0x0000000109009824 */ /* 0x000fe400078e0a08 */
[----:B------:R-:W-:Y:S02]  /*47a0*/  @!P1 IMAD.IADD R8, R8, 0x1, -R9 ;  /* 0x0000000108089824 */ /* 0x000fe400078e0a09 */
[----:B------:R-:W-:Y:S02]  /*47b0*/  @!P1 IMAD R11, R0, R2, R11 ;  /* 0x00000002000b9224 */ /* 0x000fe400078e020b */
[----:B------:R-:W-:Y:S01]  /*47c0*/  @!P1 IMAD R10, R8, R12, R10 ;  /* 0x0000000c080a9224 */ /* 0x000fe200078e020a */
[----:B-1----:R-:W-:Y:S06]  /*47d0*/  @!P5 BRA `(.L_x_78) ;  /* 0x000000500058d947 */ /* 0x002fec0003800000 */
.L_x_164:
[----:B------:R-:W-:Y:S01]  /*47e0*/  @!P4 IADD3 R2, P0, PT, R30, 0x580, RZ ;  /* 0x000005801e02c810 */ /* 0x000fe20007f1e0ff */
[----:B------:R-:W-:Y:S01]  /*47f0*/  VOTEU.ALL UP1, P4 ;  /* 0x0000000000ff7886 */ /* 0x000fe20002020000 */
[----:B------:R-:W-:Y:S01]  /*4800*/  UMOV UR18, 0x0 ;  /* 0x0000000000127882 */ /* 0x000fe20000000000 */
[----:B------:R-:W-:Y:S01]  /*4810*/  UMOV UR19, 0x10000000 ;  /* 0x1000000000137882 */ /* 0x000fe20000000000 */
[----:B------:R-:W-:Y:S01]  /*4820*/  @!P4 R2UR UR9, R2 ;  /* 0x000000000209c2ca */ /* 0x000fe200000e0000 */
[----:B-1----:R-:W-:Y:S01]  /*4830*/  @!P4 IMAD.X R0, RZ, RZ, R31, P0 ;  /* 0x000000ffff00c224 */ /* 0x002fe200000e061f */
[----:B------:R-:W-:Y:S01]  /*4840*/  @!UP1 UIADD3 UR10, UPT, UPT, UR34, 0xc0, URZ ;  /* 0x000000c0220a9890 */ /* 0x000fe2000fffe0ff */
[----:B------:R-:W-:Y:S01]  /*4850*/  ISETP.NE.AND P0, PT, R28, 0x2, PT ;  /* 0x000000021c00780c */ /* 0x000fe20003f05270 */
[----:B------:R-:W-:Y:S01]  /*4860*/  UMOV UR11, UR35 ;  /* 0x00000023000b7c82 */ /* 0x000fe20008000000 */
[----:B------:R-:W-:Y:S01]  /*4870*/  UMOV UR12, UR36 ;  /* 0x00000024000c7c82 */ /* 0x000fe20008000000 */
[----:B------:R-:W-:Y:S01]  /*4880*/  @!P4 R2UR UR8, R0 ;  /* 0x000000000008c2ca */ /* 0x000fe200000e0000 */
[----:B------:R-:W-:Y:S01]  /*4890*/  IMAD.IADD R14, R10, 0x1, R94 ;  /* 0x000000010a0e7824 */ /* 0x000fe200078e025e */
[----:B------:R-:W-:Y:S01]  /*48a0*/  @P3 R2UR UR36, R26 ;  /* 0x000000001a2432ca */ /* 0x000fe200000e0000 */
[----:B------:R-:W-:Y:S01]  /*48b0*/  IMAD.IADD R15, R11, 0x1, R95 ;  /* 0x000000010b0f7824 */ /* 0x000fe200078e025f */
[----:B------:R-:W-:Y:S02]  /*48c0*/  SEL R0, RZ, 0x1, P0 ;  /* 0x00000001ff007807 */ /* 0x000fe40000000000 */
[----:B------:R-:W-:Y:S01]  /*48d0*/  LOP3.LUT R29, R29, 0x1, RZ, 0x3c, !PT ;  /* 0x000000011d1d7812 */ /* 0x000fe200078e3cff */
[----:B------:R-:W-:Y:S01]  /*48e0*/  IMAD.U32 R8, RZ, RZ, UR9 ;  /* 0x00000009ff087e24 */ /* 0x000fe2000f8e00ff */
[----:B------:R-:W-:Y:S01]  /*48f0*/  @!UP1 UIADD3 UR9, UPT, UPT, UR7, 0x68, URZ ;  /* 0x0000006807099890 */ /* 0x000fe2000fffe0ff */
[----:B------:R-:W-:Y:S02]  /*4900*/  LOP3.LUT R27, R27, R0, RZ, 0x3c, !PT ;  /* 0x000000001b1b7212 */ /* 0x000fe400078e3cff */
[----:B------:R-:W-:Y:S02]  /*4910*/  SEL R28, R28, RZ, P0 ;  /* 0x000000ff1c1c7207 */ /* 0x000fe40000000000 */
[----:B------:R-:W-:Y:S01]  /*4920*/  IMAD.U32 R9, RZ, RZ, UR8 ;  /* 0x00000008ff097e24 */ /* 0x000fe2000f8e00ff */
[----:B------:R-:W-:Y:S01]  /*4930*/  @!P4 R2UR UR14, R8 ;  /* 0x00000000080ec2ca */ /* 0x000fe200000e0000 */
[----:B------:R-:W-:Y:S01]  /*4940*/  @!UP1 UIADD3 UR8, UPT, UPT, UR7, 0x3200, URZ ;  /* 0x0000320007089890 */ /* 0x000fe2000fffe0ff */
[----:B------:R-:W-:Y:S02]  /*4950*/  VOTEU.ALL UP1, P4 ;  /* 0x0000000000ff7886 */ /* 0x000fe40002020000 */
[----:B------:R-:W-:Y:S11]  /*4960*/  @!P4 R2UR UR15, R9 ;  /* 0x00000000090fc2ca */ /* 0x000ff600000e0000 */
[----:B------:R-:W-:Y:S02]  /*4970*/  @!UPT UIADD3 URZ, UPT, UPT, URZ, URZ, URZ ;  /* 0x000000fffffff290 */ /* 0x000fe4000fffe0ff */
[----:B------:R2:W-:Y:S01]  /*4980*/  @!UP1 UTMALDG.3D [UR8], [UR14], desc[UR18] ;  /* 0x000012080e0095b4 */ /* 0x0005e20008011000 */
[----:B------:R2:W-:Y:S01]  /*4990*/  @!P4 SYNCS.ARRIVE.TRANS64.RED.A0TR RZ, [UR7+0x68], R25 ;  /* 0x00006819ffffc9a7 */ /* 0x0005e20008300407 */
[----:B------:R-:W-:Y:S01]  /*49a0*/  UPLOP3.LUT UP1, UPT, UPT, UPT, UPT, 0x80, 0x8 ;  /* 0x000000000008789c */ /* 0x000fe20003f2f070 */
[----:B------:R-:W-:Y:S01]  /*49b0*/  SYNCS.ARRIVE.TRANS64.RED.A1T0 RZ, [UR13], RZ ;  /* 0x000000ffffff79a7 */ /* 0x000fe2000810040d */
[----:B------:R-:W-:Y:S09]  /*49c0*/  @P3 BRA `(.L_x_79) ;  /* 0xfffffff000a03947 */ /* 0x000ff2000383ffff */
[----:B------:R-:W-:-:S04]  /*49d0*/  SHF.L.U32 R2, R29, 0x1f, RZ ;  /* 0x0000001f1d027819 */ /* 0x000fc800000006ff */
[----:B------:R-:W1:Y:S02]  /*49e0*/  SYNCS.PHASECHK.TRANS64.TRYWAIT P0, [UR7+0x70], R2 ;  /* 0x00007002ff0075a7 */ /* 0x000e640008001107 */
[----:B-1----:R-:W-:Y:S05]  /*49f0*/  @!P0 BRA `(.L_x_80) ;  /* 0x0000004c00e88947 */ /* 0x002fea0003800000 */
.L_x_166:
[----:B------:R-:W3:Y:S02]  /*4a00*/  SYNCS.PHASECHK.TRANS64.TRYWAIT P0, [UR7+0x78], R2 ;  /* 0x00007802ff0075a7 */ /* 0x000ee40008001107 */
[----:B---3--:R-:W-:Y:S05]  /*4a10*/  @!P0 BRA `(.L_x_81) ;  /* 0x0000004c00f88947 */ /* 0x008fea0003800000 */
.L_x_168:
[----:B------:R-:W3:Y:S02]  /*4a20*/  SYNCS.PHASECHK.TRANS64.TRYWAIT P0, [UR7+0x80], R2 ;  /* 0x00008002ff0075a7 */ /* 0x000ee40008001107 */
[----:B---3--:R-:W-:Y:S05]  /*4a30*/  @!P0 BRA `(.L_x_82) ;  /* 0x0000005000088947 */ /* 0x008fea0003800000 */
.L_x_170:
[----:B-1----:R-:W-:-:S07]  /*4a40*/  MOV R0, UR7 ;  /* 0x0000000700007c02 */ /* 0x002fce0008000f00 */
.L_x_83:
[----:B-1----:R-:W-:-:S04]  /*4a50*/  SHF.L.U32 R2, R29, 0x1f, RZ ;  /* 0x0000001f1d027819 */ /* 0x002fc800000006ff */
[----:B------:R1:W3:Y:S03]  /*4a60*/  SYNCS.PHASECHK.TRANS64.TRYWAIT P0, [R0+URZ+0x88], R2 ;  /* 0x00008802000075a7 */ /* 0x0002e600080011ff */
[----:B---3--:R-:W-:Y:S05]  /*4a70*/  @!P0 NANOSLEEP.SYNCS 0x989680 ;  /* 0x009896800000895d */ /* 0x008fea0003900000 */
[----:B------:R-:W3:Y:S02]  /*4a80*/  @!P0 SYNCS.PHASECHK.TRANS64 P0, [R0+URZ+0x88], R2 ;  /* 0x00008802000085a7 */ /* 0x000ee400080010ff */
[----:B--23--:R-:W-:Y:S05]  /*4a90*/  @P0 EXIT ;  /* 0x000000000000094d */ /* 0x00cfea0003800000 */
[----:B------:R-:W-:Y:S05]  /*4aa0*/  BRA `(.L_x_83) ;  /* 0xfffffffc00e87947 */ /* 0x000fea000383ffff */
.L_x_68:
[----:B------:R-:W-:-:S06]  /*4ab0*/  UISETP.GE.AND UP1, UPT, UR8, 0x4, UPT ;  /* 0x000000040800788c */ /* 0x000fcc000bf26270 */
[----:B------:R-:W-:-:S13]  /*4ac0*/  PLOP3.LUT P0, PT, PT, PT, UP1, 0x80, 0x8 ;  /* 0x000000000008781c */ /* 0x000fda0003f0f018 */
[----:B------:R-:W-:Y:S05]  /*4ad0*/  @!P0 EXIT ;  /* 0x000000000000894d */ /* 0x000fea0003800000 */
[----:B------:R-:W-:Y:S01]  /*4ae0*/  BAR.SYNC.DEFER_BLOCKING 0x6, 0xa0 ;  /* 0x0182800000007b1d */ /* 0x000fe20000010000 */
[C---:B------:R-:W-:Y:S01]  /*4af0*/  IMAD.SHL.U32 R3, R108.reuse, 0x40, RZ ;  /* 0x000000406c037824 */ /* 0x040fe200078e00ff */
[C---:B------:R-:W-:Y:S01]  /*4b00*/  LOP3.LUT R110, R108.reuse, 0x60, RZ, 0xc0, !PT ;  /* 0x000000606c6e7812 */ /* 0x040fe200078ec0ff */
[C---:B------:R-:W-:Y:S01]  /*4b10*/  IMAD.SHL.U32 R100, R108.reuse, 0x20, RZ ;  /* 0x000000206c647824 */ /* 0x040fe200078e00ff */
[----:B------:R-:W-:Y:S01]  /*4b20*/  CS2R R106, SRZ ;  /* 0x00000000006a7805 */ /* 0x000fe2000001ff00 */
[C---:B------:R-:W-:Y:S01]  /*4b30*/  IMAD.SHL.U32 R4, R108.reuse, 0x2, RZ ;  /* 0x000000026c047824 */ /* 0x040fe200078e00ff */
[----:B------:R-:W-:Y:S02]  /*4b40*/  UMOV UR49, 0x400 ;  /* 0x0000040000317882 */ /* 0x000fe40000000000 */
[----:B------:R-:W1:Y:S01]  /*4b50*/  LDC R99, c[0x0][0x370] ;  /* 0x0000dc00ff637b82 */ /* 0x000e620000000800 */
[----:B------:R-:W-:Y:S01]  /*4b60*/  ULEA UR49, UR37, UR49, 0x18 ;  /* 0x0000003125317291 */ /* 0x000fe2000f8ec0ff */
[----:B------:R-:W-:Y:S01]  /*4b70*/  LOP3.LUT R2, R3, 0x180, RZ, 0xc0, !PT ;  /* 0x0000018003027812 */ /* 0x000fe200078ec0ff */
[----:B------:R-:W-:Y:S01]  /*4b80*/  IMAD.U32 R46, R108, 0x10000, RZ ;  /* 0x000100006c2e7824 */ /* 0x000fe200078e00ff */
[----:B------:R-:W-:Y:S01]  /*4b90*/  LOP3.LUT R100, R100, 0xc00, RZ, 0xc0, !PT ;  /* 0x00000c0064647812 */ /* 0x000fe200078ec0ff */
[----:B------:R-:W-:Y:S01]  /*4ba0*/  UIADD3 UR4, UPT, UPT, UR49, 0x4200, URZ ;  /* 0x0000420031047890 */ /* 0x000fe2000fffe0ff */
[----:B------:R-:W-:Y:S01]  /*4bb0*/  LOP3.LUT R4, R2, 0x20, R4, 0xf8, !PT ;  /* 0x0000002002047812 */ /* 0x000fe200078ef804 */
[----:B------:R-:W-:Y:S01]  /*4bc0*/  IMAD.SHL.U32 R2, R108, 0x8, RZ ;  /* 0x000000086c027824 */ /* 0x000fe200078e00ff */
[----:B------:R-:W2:Y:S01]  /*4bd0*/  LDC R42, c[0x0][0xb0c] ;  /* 0x0002c300ff2a7b82 */ /* 0x000ea20000000800 */
[----:B------:R-:W-:Y:S01]  /*4be0*/  LOP3.LUT R100, R100, 0x40, R3, 0xf8, !PT ;  /* 0x0000004064647812 */ /* 0x000fe200078ef803 */
[----:B------:R-:W-:Y:S01]  /*4bf0*/  IMAD.MOV.U32 R45, RZ, RZ, RZ ;  /* 0x000000ffff2d7224 */ /* 0x000fe200078e00ff */
[----:B------:R-:W-:Y:S01]  /*4c00*/  LOP3.LUT R46, R46, 0x600000, RZ, 0xc0, !PT ;  /* 0x006000002e2e7812 */ /* 0x000fe200078ec0ff */
[----:B------:R-:W-:Y:S01]  /*4c10*/  IMAD.MOV.U32 R112, RZ, RZ, RZ ;  /* 0x000000ffff707224 */ /* 0x000fe200078e00ff */
[----:B------:R-:W-:-:S02]  /*4c20*/  LOP3.LUT R108, R108, 0x2, RZ, 0xc0, !PT ;  /* 0x000000026c6c7812 */ /* 0x000fc400078ec0ff */
[----:B------:R-:W-:Y:S02]  /*4c30*/  CS2R R104, SRZ ;  /* 0x0000000000687805 */ /* 0x000fe4000001ff00 */
[----:B------:R-:W-:Y:S01]  /*4c40*/  LOP3.LUT R2, R4, 0x30, R2, 0x78, !PT ;  /* 0x0000003004027812 */ /* 0x000fe200078e7802 */
[----:B------:R-:W4:Y:S01]  /*4c50*/  LDC R97, c[0x0][0xb20] ;  /* 0x0002c800ff617b82 */ /* 0x000f220000000800 */
[----:B------:R-:W3:Y:S01]  /*4c60*/  LDS R0, [UR49+0x150] ;  /* 0x00015031ff007984 */ /* 0x000ee20008000800 */
[----:B------:R-:W-:Y:S01]  /*4c70*/  LOP3.LUT R100, R100, 0x200, R3, 0xf8, !PT ;  /* 0x0000020064647812 */ /* 0x000fe200078ef803 */
[----:B------:R-:W-:Y:S01]  /*4c80*/  IMAD.MOV R102, RZ, RZ, -R108 ;  /* 0x000000ffff667224 */ /* 0x000fe200078e0a6c */
[----:B------:R-:W1:Y:S01]  /*4c90*/  LDCU.64 UR52, c[0x0][0x348] ;  /* 0x00006900ff3477ac */ /* 0x000e620008000a00 */
[----:B------:R-:W-:Y:S01]  /*4ca0*/  IMAD.U32 R109, RZ, RZ, UR4 ;  /* 0x00000004ff6d7e24 */ /* 0x000fe2000f8e00ff */
[----:B------:R-:W-:Y:S02]  /*4cb0*/  LOP3.LUT R100, R100, R2, RZ, 0xfc, !PT ;  /* 0x0000000264647212 */ /* 0x000fe400078efcff */
[----:B------:R-:W1:Y:S01]  /*4cc0*/  LDC R41, c[0x0][0xb30] ;  /* 0x0002cc00ff297b82 */ /* 0x000e620000000800 */
[----:B------:R-:W1:Y:S01]  /*4cd0*/  LDCU.64 UR38, c[0x0][0x888] ;  /* 0x00011100ff2677ac */ /* 0x000e620008000a00 */
[----:B------:R-:W1:Y:S06]  /*4ce0*/  LDCU.64 UR44, c[0x0][0x890] ;  /* 0x00011200ff2c77ac */ /* 0x000e6c0008000a00 */
[----:B------:R-:W1:Y:S01]  /*4cf0*/  LDC.64 R92, c[0x0][0xb10] ;  /* 0x0002c400ff5c7b82 */ /* 0x000e620000000a00 */
[----:B------:R-:W-:-:S07]  /*4d00*/  UIADD3 UR48, UPT, UPT, UR49, 0x200, URZ ;  /* 0x0000020031307890 */ /* 0x000fce000fffe0ff */
[----:B------:R-:W1:Y:S08]  /*4d10*/  LDC.64 R38, c[0x0][0xb18] ;  /* 0x0002c600ff267b82 */ /* 0x000e700000000a00 */
[----:B------:R-:W1:Y:S08]  /*4d20*/  LDC.64 R36, c[0x0][0xb28] ;  /* 0x0002ca00ff247b82 */ /* 0x000e700000000a00 */
[----:B------:R-:W1:Y:S01]  /*4d30*/  LDC.64 R90, c[0x0][0x8b0] ;  /* 0x00022c00ff5a7b82 */ /* 0x000e620000000a00 */
[----:B---3--:R-:W-:-:S07]  /*4d40*/  IMAD.IADD R46, R0, 0x1, R46 ;  /* 0x00000001002e7824 */ /* 0x008fce00078e022e */
[----:B------:R-:W3:Y:S08]  /*4d50*/  LDC.64 R88, c[0x0][0x8a8] ;  /* 0x00022a00ff587b82 */ /* 0x000ef00000000a00 */
[----:B--2-4-:R-:W1:Y:S02]  /*4d60*/  LDC R98, c[0x0][0x374] ;  /* 0x0000dd00ff627b82 */ /* 0x014e640000000800 */
.L_x_125:
[----:B------:R-:W-:Y:S02]  /*4d70*/  LEA R0, R112, UR49, 0x3 ;  /* 0x0000003170007c11 */ /* 0x000fe4000f8e18ff */
[----:B------:R-:W-:Y:S02]  /*4d80*/  SHF.L.U32 R2, R106, 0x1f, RZ ;  /* 0x0000001f6a027819 */ /* 0x000fe400000006ff */
[----:B------:R-:W-:Y:S02]  /*4d90*/  LEA R16, R112, UR49, 0x4 ;  /* 0x0000003170107c11 */ /* 0x000fe4000f8e20ff */
[----:B------:R-:W2:Y:S02]  /*4da0*/  SYNCS.PHASECHK.TRANS64.TRYWAIT P0, [R0+URZ+0xa0], R2 ;  /* 0x0000a002000075a7 */ /* 0x000ea400080011ff */
[----:B-12---:R-:W-:Y:S05]  /*4db0*/  @!P0 BRA `(.L_x_84) ;  /* 0x0000004c00408947 */ /* 0x006fea0003800000 */
.L_x_171:
[----:B------:R-:W4:Y:S01]  /*4dc0*/  LDC.64 R10, c[0x0][0xb10] ;  /* 0x0002c400ff0a7b82 */ /* 0x000f220000000a00 */
[----:B------:R-:W3:Y:S01]  /*4dd0*/  LDS.128 R16, [R16+0x130] ;  /* 0x0001300010107984 */ /* 0x000ee20000000c00 */
[----:B-1----:R-:W-:Y:S01]  /*4de0*/  ISETP.NE.AND P1, PT, R41, 0x1, PT ;  /* 0x000000012900780c */ /* 0x002fe20003f25270 */
[----:B--2---:R-:W-:Y:S01]  /*4df0*/  VIADD R0, R0, 0xb0 ;  /* 0x000000b000007836 */ /* 0x004fe20000000000 */
[----:B------:R-:W-:Y:S04]  /*4e00*/  ISETP.GE.AND P0, PT, R40, 0x1, PT ;  /* 0x000000012800780c */ /* 0x000fe80003f06270 */
[----:B------:R-:W1:Y:S01]  /*4e10*/  LDC.64 R8, c[0x0][0xb18] ;  /* 0x0002c600ff087b82 */ /* 0x000e620000000a00 */
[----:B------:R-:W-:Y:S01]  /*4e20*/  PRMT R0, RZ, 0x654, R0 ;  /* 0x00000654ff007816 */ /* 0x000fe20000000000 */
[----:B------:R-:W-:Y:S01]  /*4e30*/  @!PT LDS RZ, [RZ] ;  /* 0x00000000fffff984 */ /* 0x000fe20000000800 */
[----:B------:R-:W-:Y:S01]  /*4e40*/  @!PT LDS RZ, [RZ] ;  /* 0x00000000fffff984 */ /* 0x000fe20000000800 */
[----:B------:R-:W-:Y:S01]  /*4e50*/  @!PT LDS RZ, [RZ] ;  /* 0x00000000fffff984 */ /* 0x000fe20000000800 */
[----:B------:R-:W-:Y:S01]  /*4e60*/  @!PT LDS RZ, [RZ] ;  /* 0x00000000fffff984 */ /* 0x000fe20000000800 */
[----:B------:R2:W-:Y:S06]  /*4e70*/  MEMBAR.ALL.CTA ;  /* 0x0000000000007992 */ /* 0x0005ec0000008000 */
[----:B--2---:R-:W2:Y:S01]  /*4e80*/  FENCE.VIEW.ASYNC.S ;  /* 0x00000000000073c6 */ /* 0x004ea20000000000 */
[----:B------:R-:W1:Y:S08]  /*4e90*/  @!P1 LDC R12, c[0x0][0xb20] ;  /* 0x0002c800ff0c9b82 */ /* 0x000e700000000800 */
[----:B------:R-:W1:Y:S01]  /*4ea0*/  @!P1 LDC R7, c[0x0][0xb0c] ;  /* 0x0002c300ff079b82 */ /* 0x000e620000000800 */
[----:B--2---:R2:W-:Y:S01]  /*4eb0*/  SYNCS.ARRIVE.TRANS64.RED.A1T0 RZ, [R0+URZ], RZ ;  /* 0x000000ff00ff79a7 */ /* 0x0045e200081004ff */
[----:B---3--:R-:W-:Y:S04]  /*4ec0*/  LOP3.LUT P4, RZ, R18, 0x1, RZ, 0xc0, !PT ;  /* 0x0000000112ff7812 */ /* 0x008fe8000788c0ff */
[----:B------:R-:W-:Y:S09]  /*4ed0*/  P2R R111, PR, RZ, 0x10 ;  /* 0x00000010ff6f7803 */ /* 0x000ff20000000000 */
[----:B------:R-:W-:Y:S02]  /*4ee0*/  @P4 MOV R44, R16 ;  /* 0x00000010002c4202 */ /* 0x000fe40000000f00 */
[----:B------:R-:W-:Y:S01]  /*4ef0*/  @P4 LOP3.LUT R43, R17, 0xffff, RZ, 0xc0, !PT ;  /* 0x0000ffff112b4812 */ /* 0x000fe200078ec0ff */
[----:B--2-4-:R-:W-:Y:S06]  /*4f00*/  @!P0 BRA `(.L_x_85) ;  /* 0x0000000000a48947 */ /* 0x014fec0003800000 */
[----:B------:R-:W-:Y:S01]  /*4f10*/  IMAD.HI.U32 R0, R98, R39, RZ ;  /* 0x0000002762007227 */ /* 0x000fe200078e00ff */
[----:B------:R-:W-:Y:S02]  /*4f20*/  ISETP.NE.AND P0, PT, R38, 0x1, PT ;  /* 0x000000012600780c */ /* 0x000fe40003f05270 */
[----:B------:R-:W-:Y:S01]  /*4f30*/  ISETP.NE.AND P2, PT, R40, 0x1, PT ;  /* 0x000000012800780c */ /* 0x000fe20003f45270 */
[----:B------:R-:W-:Y:S01]  /*4f40*/  IMAD.HI.U32 R4, R99, R92, RZ ;  /* 0x0000005c63047227 */ /* 0x000fe200078e00ff */
[----:B------:R-:W-:Y:S02]  /*4f50*/  SHF.R.U32.HI R0, RZ, R97, R0 ;  /* 0x00000061ff007219 */ /* 0x000fe40000011600 */
[----:B------:R-:W-:Y:S01]  /*4f60*/  ISETP.NE.AND P3, PT, R42, 0x1, PT ;  /* 0x000000012a00780c */ /* 0x000fe20003f65270 */
[----:B------:R-:W-:Y:S01]  /*4f70*/  IMAD.HI.U32 R6, R43, R39, RZ ;  /* 0x000000272b067227 */ /* 0x000fe200078e00ff */
[-C--:B------:R-:W-:Y:S02]  /*4f80*/  SHF.R.U32.HI R4, RZ, R93.reuse, R4 ;  /* 0x0000005dff047219 */ /* 0x080fe40000011604 */
[----:B------:R-:W-:Y:S01]  /*4f90*/  SEL R0, R98, R0, !P0 ;  /* 0x0000000062007207 */ /* 0x000fe20004000000 */
[----:B------:R-:W-:Y:S01]  /*4fa0*/  IMAD.HI.U32 R5, R44, R92, RZ ;  /* 0x0000005c2c057227 */ /* 0x000fe200078e00ff */
[----:B------:R-:W-:Y:S03]  /*4fb0*/  SEL R4, R99, R4, !P3 ;  /* 0x0000000463047207 */ /* 0x000fe60005800000 */
[-C--:B------:R-:W-:Y:S01]  /*4fc0*/  IMAD.HI.U32 R3, R0, R36.reuse, RZ ;  /* 0x0000002400037227 */ /* 0x080fe200078e00ff */
[----:B------:R-:W-:Y:S03]  /*4fd0*/  SHF.R.U32.HI R5, RZ, R93, R5 ;  /* 0x0000005dff057219 */ /* 0x000fe60000011605 */
[----:B------:R-:W-:Y:S01]  /*4fe0*/  IMAD.HI.U32 R2, R4, R36, RZ ;  /* 0x0000002404027227 */ /* 0x000fe200078e00ff */
[----:B------:R-:W-:Y:S02]  /*4ff0*/  @P2 SHF.R.U32.HI R0, RZ, R37, R3 ;  /* 0x00000025ff002219 */ /* 0x000fe40000011603 */
[----:B------:R-:W-:Y:S02]  /*5000*/  SHF.R.U32.HI R3, RZ, R97, R6 ;  /* 0x00000061ff037219 */ /* 0x000fe40000011606 */
[----:B------:R-:W-:Y:S01]  /*5010*/  @P2 SHF.R.U32.HI R4, RZ, R37, R2 ;  /* 0x00000025ff042219 */ /* 0x000fe20000011602 */
[----:B------:R-:W-:Y:S01]  /*5020*/  IMAD R0, R40, R0, RZ ;  /* 0x0000000028007224 */ /* 0x000fe200078e02ff */
[----:B------:R-:W-:Y:S02]  /*5030*/  SEL R3, R43, R3, !P0 ;  /* 0x000000032b037207 */ /* 0x000fe40004000000 */
[----:B------:R-:W-:Y:S01]  /*5040*/  SEL R2, R44, R5, !P3 ;  /* 0x000000052c027207 */ /* 0x000fe20005800000 */
[----:B------:R-:W-:Y:S01]  /*5050*/  IMAD R5, R40, R4, RZ ;  /* 0x0000000428057224 */ /* 0x000fe200078e02ff */
[C---:B------:R-:W-:Y:S01]  /*5060*/  ISETP.GE.AND P0, PT, R3.reuse, R0, PT ;  /* 0x000000000300720c */ /* 0x040fe20003f06270 */
[C---:B------:R-:W-:Y:S03]  /*5070*/  IMAD.HI.U32 R0, R3.reuse, R36, RZ ;  /* 0x0000002403007227 */ /* 0x040fe600078e00ff */
[C---:B------:R-:W-:Y:S02]  /*5080*/  ISETP.GE.OR P0, PT, R2.reuse, R5, P0 ;  /* 0x000000050200720c */ /* 0x040fe40000706670 */
[----:B------:R-:W-:Y:S04]  /*5090*/  SHF.R.U32.HI R0, RZ, R37, R0 ;  /* 0x00000025ff007219 */ /* 0x000fe80000011600 */
[C---:B------:R-:W-:Y:S05]  /*50a0*/  SEL R6, R3.reuse, R0, !P2 ;  /* 0x0000000003067207 */ /* 0x040fea0005000000 */
        /* <DEDUP_REMOVED lines=14> */
[----:B------:R-:W-:Y:S07]  /*5190*/  IMAD R43, R3, R38, R43 ;  /* 0x00000026032b7224 */ /* 0x000fee00078e022b */
.L_x_85:
[----:B-1----:R-:W-:Y:S01]  /*51a0*/  @!P1 ISETP.NE.AND P0, PT, R8, 0x1, PT ;  /* 0x000000010800980c */ /* 0x002fe20003f05270 */
[----:B------:R-:W-:Y:S01]  /*51b0*/  @!P1 IMAD.HI.U32 R0, R44, R10, RZ ;  /* 0x0000000a2c009227 */ /* 0x000fe200078e00ff */
[----:B------:R-:W-:Y:S01]  /*51c0*/  @!P1 ISETP.NE.AND P2, PT, R7, 0x1, PT ;  /* 0x000000010700980c */ /* 0x000fe20003f45270 */
[----:B------:R-:W-:Y:S01]  /*51d0*/  ULOP3.LUT UP0, URZ, UR48, 0x1b0, URZ, 0xc0, !UPT ;  /* 0x000001b030ff7892 */ /* 0x000fe2000f80c0ff */
[----:B------:R-:W-:Y:S01]  /*51e0*/  R2UR UR42, R15 ;  /* 0x000000000f2a72ca */ /* 0x000fe200000e0000 */
[C---:B------:R-:W-:Y:S01]  /*51f0*/  @!P1 IMAD.HI.U32 R2, R43.reuse, R9, RZ ;  /* 0x000000092b029227 */ /* 0x040fe200078e00ff */
[----:B------:R-:W-:Y:S02]  /*5200*/  @!P1 SHF.R.U32.HI R0, RZ, R11, R0 ;  /* 0x0000000bff009219 */ /* 0x000fe40000011600 */
[----:B------:R-:W-:Y:S01]  /*5210*/  R2UR UR41, R14 ;  /* 0x000000000e2972ca */ /* 0x000fe200000e0000 */
[----:B------:R-:W-:Y:S01]  /*5220*/  VIADD R112, R112, 0x1 ;  /* 0x0000000170707836 */ /* 0x000fe20000000000 */
[----:B------:R-:W-:Y:S02]  /*5230*/  @!P1 SHF.R.U32.HI R2, RZ, R12, R2 ;  /* 0x0000000cff029219 */ /* 0x000fe40000011602 */
[----:B------:R-:W-:Y:S02]  /*5240*/  @!P1 SEL R3, R44, R0, !P2 ;  /* 0x000000002c039207 */ /* 0x000fe40005000000 */
[----:B------:R-:W-:Y:S02]  /*5250*/  @!P1 SEL R2, R43, R2, !P0 ;  /* 0x000000022b029207 */ /* 0x000fe40004000000 */
[----:B------:R-:W-:Y:S01]  /*5260*/  @P4 SHF.R.U32.HI R103, RZ, 0x10, R17 ;  /* 0x00000010ff674819 */ /* 0x000fe20000011611 */
[----:B------:R-:W-:Y:S02]  /*5270*/  USHF.L.U32 UR42, UR42, 0x6, URZ ;  /* 0x000000062a2a7899 */ /* 0x000fe400080006ff */
[----:B------:R-:W-:Y:S02]  /*5280*/  @!P1 IMAD.IADD R0, R2, 0x1, -R3 ;  /* 0x0000000102009824 */ /* 0x000fe400078e0a03 */
[----:B------:R-:W-:Y:S01]  /*5290*/  @!P1 IMAD.IADD R2, R3, 0x1, -R2 ;  /* 0x0000000103029824 */ /* 0x000fe200078e0a02 */
[----:B------:R-:W-:Y:S01]  /*52a0*/  USHF.L.U32 UR41, UR41, 0x8, URZ ;  /* 0x0000000829297899 */ /* 0x000fe200080006ff */
[----:B------:R-:W-:Y:S02]  /*52b0*/  @!P1 IMAD R44, R0, R7, R44 ;  /* 0x00000007002c9224 */ /* 0x000fe400078e022c */
[----:B------:R-:W-:Y:S01]  /*52c0*/  @!P1 IMAD R43, R2, R8, R43 ;  /* 0x00000008022b9224 */ /* 0x000fe200078e022b */
[----:B------:R-:W-:Y:S08]  /*52d0*/  BRA.U !UP0, `(.L_x_86) ;  /* 0x0000000108407547 */ /* 0x000ff0000b800000 */
[----:B------:R-:W1:Y:S01]  /*52e0*/  LDCU.64 UR8, c[0x4][0x88] ;  /* 0x01001100ff0877ac */ /* 0x000e620008000a00 */
[----:B------:R-:W-:Y:S01]  /*52f0*/  MOV R3, 0x0 ;  /* 0x0000000000037802 */ /* 0x000fe20000000f00 */
[----:B------:R-:W-:Y:S02]  /*5300*/  HFMA2 R12, -RZ, RZ, 0, 5.9604644775390625e-08 ;  /* 0x00000001ff0c7431 */ /* 0x000fe400000001ff */
[----:B------:R-:W-:Y:S02]  /*5310*/  IMAD.MOV.U32 R8, RZ, RZ, 0x70 ;  /* 0x00000070ff087424 */ /* 0x000fe400078e00ff */
[----:B------:R-:W-:Y:S01]  /*5320*/  IMAD.MOV.U32 R13, RZ, RZ, RZ ;  /* 0x000000ffff0d7224 */ /* 0x000fe200078e00ff */
[----:B------:R-:W2:Y:S01]  /*5330*/  LDCU.64 UR6, c[0x4][0x90] ;  /* 0x01001200ff0677ac */ /* 0x000ea20008000a00 */
[----:B------:R-:W3:Y:S01]  /*5340*/  LDC.64 R2, c[0x4][R3] ;  /* 0x0100000003027b82 */ /* 0x000ee20000000a00 */
[----:B------:R-:W4:Y:S01]  /*5350*/  LDCU.64 UR4, c[0x4][0x8] ;  /* 0x01000100ff0477ac */ /* 0x000f220008000a00 */
[----:B-1----:R-:W-:Y:S01]  /*5360*/  MOV R5, UR9 ;  /* 0x0000000900057c02 */ /* 0x002fe20008000f00 */
[----:B------:R-:W-:Y:S01]  /*5370*/  IMAD.U32 R4, RZ, RZ, UR8 ;  /* 0x00000008ff047e24 */ /* 0x000fe2000f8e00ff */
[----:B--2---:R-:W-:Y:S01]  /*5380*/  MOV R7, UR7 ;  /* 0x0000000700077c02 */ /* 0x004fe20008000f00 */
[----:B------:R-:W-:Y:S01]  /*5390*/  IMAD.U32 R6, RZ, RZ, UR6 ;  /* 0x00000006ff067e24 */ /* 0x000fe2000f8e00ff */
[----:B----4-:R-:W-:Y:S01]  /*53a0*/  MOV R11, UR5 ;  /* 0x00000005000b7c02 */ /* 0x010fe20008000f00 */
[----:B------:R-:W-:Y:S02]  /*53b0*/  IMAD.U32 R10, RZ, RZ, UR4 ;  /* 0x00000004ff0a7e24 */ /* 0x000fe4000f8e00ff */
[----:B------:R-:W-:Y:S07]  /*53c0*/  LEPC R20, `(.L_x_86) ;  /* 0x000000001014794e */ /* 0x000fee0000000000 */
[----:B---3-5:R-:W-:Y:S05]  /*53d0*/  CALL.ABS.NOINC R2 ;  /* 0x0000000002007343 */ /* 0x028fea0003c00000 */
.L_x_86:
[----:B------:R-:W-:Y:S01]  /*53e0*/  LOP3.LUT P0, RZ, R109, 0x1b0, RZ, 0xc0, !PT ;  /* 0x000001b06dff7812 */ /* 0x000fe2000780c0ff */
[----:B------:R-:W-:Y:S11]  /*53f0*/  BSSY.RECONVERGENT B6, `(.L_x_87) ;  /* 0x0000013000067945 */ /* 0x000ff60003800200 */
[----:B------:R-:W-:Y:S01]  /*5400*/  @!UPT UIADD3 URZ, UPT, UPT, URZ, URZ, URZ ;  /* 0x000000fffffff290 */ /* 0x000fe2000fffe0ff */
[----:B------:R-:W-:Y:S05]  /*5410*/  @!P0 BRA `(.L_x_88) ;  /* 0x0000000000408947 */ /* 0x000fea0003800000 */
        /* <DEDUP_REMOVED lines=16> */
.L_x_88:
[----:B------:R-:W-:Y:S05]  /*5520*/  BSYNC.RECONVERGENT B6 ;  /* 0x0000000000067941 */ /* 0x000fea0003800200 */
.L_x_87:
[----:B------:R-:W-:Y:S01]  /*5530*/  ISETP.NE.U32.AND P4, PT, R90, RZ, PT ;  /* 0x000000ff5a00720c */ /* 0x000fe20003f85070 */
[----:B------:R-:W-:Y:S01]  /*5540*/  UISETP.NE.AND UP2, UPT, UR50, URZ, UPT ;  /* 0x000000ff3200728c */ /* 0x000fe2000bf45270 */
[----:B------:R-:W-:Y:S01]  /*5550*/  ISETP.NE.U32.AND P2, PT, RZ, UR38, PT ;  /* 0x00000026ff007c0c */ /* 0x000fe2000bf45070 */
[----:B------:R-:W-:Y:S01]  /*5560*/  UISETP.NE.U32.AND UP1, UPT, UR44, URZ, UPT ;  /* 0x000000ff2c00728c */ /* 0x000fe2000bf25070 */
[----:B------:R-:W-:Y:S01]  /*5570*/  ISETP.NE.AND.EX P4, PT, R91, RZ, PT, P4 ;  /* 0x000000ff5b00720c */ /* 0x000fe20003f85340 */
[----:B------:R-:W-:Y:S01]  /*5580*/  UPLOP3.LUT UP0, UPT, UPT, UPT, UPT, 0x40, 0x4 ;  /* 0x000000000004789c */ /* 0x000fe20003f0e870 */
[----:B------:R-:W-:Y:S01]  /*5590*/  ISETP.NE.AND.EX P2, PT, RZ, UR39, PT, P2 ;  /* 0x00000027ff007c0c */ /* 0x000fe2000bf45320 */
[----:B------:R-:W-:Y:S01]  /*55a0*/  UISETP.NE.AND.EX UP1, UPT, UR45, URZ, UPT, UP1 ;  /* 0x000000ff2d00728c */ /* 0x000fe2000bf25310 */
[----:B------:R-:W-:Y:S04]  /*55b0*/  PLOP3.LUT P1, PT, PT, PT, UP2, 0x80, 0x8 ;  /* 0x000000000008781c */ /* 0x000fe80003f2f028 */
[----:B------:R-:W-:Y:S06]  /*55c0*/  @UP2 UPLOP3.LUT UP0, UPT, UPT, UPT, UP1, 0x80, 0x8 ;  /* 0x000000000008289c */ /* 0x000fec0003f0f010 */
[----:B------:R-:W-:Y:S01]  /*55d0*/  PLOP3.LUT P0, PT, PT, PT, UP0, 0x80, 0x8 ;  /* 0x000000000008781c */ /* 0x000fe20003f0f008 */
[----:B------:R-:W-:Y:S01]  /*55e0*/  @!UPT UIADD3 URZ, UPT, UPT, URZ, URZ, URZ ;  /* 0x000000fffffff290 */ /* 0x000fe2000fffe0ff */
[----:B------:R-:W-:Y:S11]  /*55f0*/  BRA.U !UP1, `(.L_x_89) ;  /* 0x0000000109387547 */ /* 0x000ff6000b800000 */
[----:B------:R-:W-:Y:S01]  /*5600*/  UISETP.NE.U32.AND UP0, UPT, UR38, URZ, UPT ;  /* 0x000000ff2600728c */ /* 0x000fe2000bf05070 */
[----:B------:R-:W-:Y:S02]  /*5610*/  HFMA2 R0, -RZ, RZ, 0, 5.9604644775390625e-08 ;  /* 0x00000001ff007431 */ /* 0x000fe400000001ff */
[----:B------:R-:W-:Y:S01]  /*5620*/  IMAD.MOV.U32 R96, RZ, RZ, 0x1 ;  /* 0x00000001ff607424 */ /* 0x000fe200078e00ff */
[----:B------:R-:W-:Y:S06]  /*5630*/  UISETP.NE.AND.EX UP0, UPT, UR39, URZ, UPT, UP0 ;  /* 0x000000ff2700728c */ /* 0x000fec000bf05300 */
[----:B------:R-:W-:Y:S05]  /*5640*/  PLOP3.LUT P3, PT, PT, PT, UP0, 0x80, 0x8 ;  /* 0x000000000008781c */ /* 0x000fea0003f6f008 */
[----:B------:R-:W1:Y:S01]  /*5650*/  @UP0 LDCU.64 UR6, c[0x0][0x888] ;  /* 0x00011100ff0607ac */ /* 0x000e620008000a00 */
[----:B------:R-:W-:Y:S07]  /*5660*/  @UP0 UIMAD UR4, UR36, UR44, URZ ;  /* 0x0000002c240402a4 */ /* 0x000fee000f8e02ff */
[----:B------:R-:W-:Y:S01]  /*5670*/  @!P3 PRMT R96, R0, 0x7610, R96 ;  /* 0x000076100060b816 */ /* 0x000fe20000000060 */
[----:B-1----:R-:W-:Y:S03]  /*5680*/  @UP0 UIMAD.WIDE UR6, UR4, 0x4, UR6 ;  /* 0x00000004040608a5 */ /* 0x002fe6000f8e0206 */
[----:B------:R-:W1:Y:S03]  /*5690*/  @!UP0 LDCU UR4, c[0x0][0x880] ;  /* 0x00011000ff0487ac */ /* 0x000e660008000800 */
[----:B------:R-:W-:Y:S01]  /*56a0*/  IMAD.U32 R2, RZ, RZ, UR6 ;  /* 0x00000006ff027e24 */ /* 0x000fe2000f8e00ff */
[----:B------:R-:W-:Y:S05]  /*56b0*/  MOV R3, UR7 ;  /* 0x0000000700037c02 */ /* 0x000fea0008000f00 */
[----:B-----5:R2:W5:Y:S02]  /*56c0*/  @P3 LDG.E R49, desc[UR46][R2.64] ;  /* 0x0000002e02313981 */ /* 0x020564000c1e1900 */
[----:B-12---:R-:W-:Y:S02]  /*56d0*/  @!P3 IMAD.U32 R49, RZ, RZ, UR4 ;  /* 0x00000004ff31be24 */ /* 0x006fe4000f8e00ff */
.L_x_89:
[----:B------:R-:W-:Y:S05]  /*56e0*/  @!P4 BRA `(.L_x_90) ;  /* 0x000000000020c947 */ /* 0x000fea0003800000 */
[----:B------:R-:W-:Y:S04]  /*56f0*/  ISETP.NE.U32.AND P3, PT, R88, RZ, PT ;  /* 0x000000ff5800720c */ /* 0x000fe80003f65070 */
[----:B------:R-:W-:Y:S11]  /*5700*/  ISETP.NE.AND.EX P3, PT, R89, RZ, PT, P3 ;  /* 0x000000ff5900720c */ /* 0x000ff60003f65330 */
[----:B------:R-:W-:Y:S02]  /*5710*/  @!UPT UIADD3 URZ, UPT, UPT, URZ, URZ, URZ ;  /* 0x000000fffffff290 */ /* 0x000fe4000fffe0ff */
[----:B------:R-:W1:Y:S01]  /*5720*/  @P3 LDC.64 R2, c[0x0][0x8a8] ;  /* 0x00022a00ff023b82 */ /* 0x000e620000000a00 */
[----:B------:R-:W-:Y:S04]  /*5730*/  @P3 IMAD R0, R90, UR36, RZ ;  /* 0x000000245a003c24 */ /* 0x000fe8000f8e02ff */
[----:B-1----:R-:W-:Y:S05]  /*5740*/  @P3 IMAD.WIDE R2, R0, 0x4, R2 ;  /* 0x0000000400023825 */ /* 0x002fea00078e0202 */
[----:B-----5:R1:W5:Y:S02]  /*5750*/  @P3 LDG.E R47, desc[UR46][R2.64] ;  /* 0x0000002e022f3981 */ /* 0x020364000c1e1900 */
[----:B-1----:R-:W2:Y:S02]  /*5760*/  @!P3 LDC R47, c[0x0][0x8a0] ;  /* 0x00022800ff2fbb82 */ /* 0x002ea40000000800 */
.L_x_90:
[----:B-----5:R-:W-:Y:S01]  /*5770*/  FSETP.NEU.AND P4, PT, R49, RZ, PT ;  /* 0x000000ff3100720b */ /* 0x020fe20003f8d000 */
[----:B------:R-:W-:Y:S01]  /*5780*/  BSSY B1, `(.L_x_91) ;  /* 0x0000042000017945 */ /* 0x000fe20003800000 */
[----:B------:R-:W-:Y:S01]  /*5790*/  SEL R5, RZ, 0xffffffff, P2 ;  /* 0xffffffffff057807 */ /* 0x000fe20001000000 */
[----:B------:R-:W-:Y:S01]  /*57a0*/  IMAD.MOV.U32 R115, RZ, RZ, 0x1 ;  /* 0x00000001ff737424 */ /* 0x000fe200078e00ff */
[----:B------:R-:W-:Y:S02]  /*57b0*/  LOP3.LUT P3, RZ, R96, 0xff, RZ, 0xc0, !PT ;  /* 0x000000ff60ff7812 */ /* 0x000fe4000786c0ff */
[----:B------:R-:W-:Y:S02]  /*57c0*/  CS2R R86, SRZ ;  /* 0x0000000000567805 */ /* 0x000fe4000001ff00 */
[----:B------:R-:W-:Y:S02]  /*57d0*/  @P1 SEL R0, RZ, 0xffffffff, P4 ;  /* 0xffffffffff001807 */ /* 0x000fe40002000000 */
[----:B------:R-:W-:Y:S02]  /*57e0*/  CS2R R84, SRZ ;  /* 0x0000000000547805 */ /* 0x000fe4000001ff00 */
[----:B------:R-:W-:Y:S02]  /*57f0*/  LEA R2, R105, UR49, 0x3 ;  /* 0x0000003169027c11 */ /* 0x000fe4000f8e18ff */
[----:B------:R-:W-:Y:S02]  /*5800*/  CS2R R82, SRZ ;  /* 0x0000000000527805 */ /* 0x000fe4000001ff00 */
[----:B------:R-:W-:Y:S02]  /*5810*/  @P0 SEL R0, R5, R0, !P3 ;  /* 0x0000000005000207 */ /* 0x000fe40005800000 */
[----:B------:R-:W-:Y:S02]  /*5820*/  CS2R R80, SRZ ;  /* 0x0000000000507805 */ /* 0x000fe4000001ff00 */
[----:B------:R-:W-:Y:S02]  /*5830*/  LEA R113, R45, UR49, 0x3 ;  /* 0x000000312d717c11 */ /* 0x000fe4000f8e18ff */
[----:B------:R-:W-:Y:S02]  /*5840*/  @P1 LOP3.LUT R0, R0, 0x1, RZ, 0xc0, !PT ;  /* 0x0000000100001812 */ /* 0x000fe400078ec0ff */
[----:B------:R-:W-:Y:S02]  /*5850*/  SHF.L.U32 R3, R107, 0x1f, RZ ;  /* 0x0000001f6b037819 */ /* 0x000fe400000006ff */
[----:B------:R-:W-:Y:S02]  /*5860*/  ISETP.NE.U32.OR P6, PT, R0, 0x1, !P1 ;  /* 0x000000010000780c */ /* 0x000fe40004fc5470 */
[----:B------:R-:W-:Y:S02]  /*5870*/  PLOP3.LUT P2, PT, PT, PT, UP1, 0x80, 0x8 ;  /* 0x000000000008781c */ /* 0x000fe40003f4f018 */
[----:B------:R-:W-:Y:S02]  /*5880*/  LEA.HI R48, R45, R45, RZ, 0x1 ;  /* 0x0000002d2d307211 */ /* 0x000fe400078f08ff */
[----:B------:R-:W-:Y:S02]  /*5890*/  SEL R4, RZ, 0xffffffff, P4 ;  /* 0xffffffffff047807 */ /* 0x000fe40002000000 */
[----:B------:R-:W-:Y:S05]  /*58a0*/  P2R R118, PR, RZ, 0x40 ;  /* 0x00000040ff767803 */ /* 0x000fea0000000000 */
[----:B------:R-:W-:Y:S02]  /*58b0*/  @P6 SHF.L.U32 R0, R104, 0x1f, RZ ;  /* 0x0000001f68006819 */ /* 0x000fe400000006ff */
[----:B------:R-:W-:Y:S02]  /*58c0*/  @P2 SEL R4, R5, R4, !P3 ;  /* 0x0000000405042207 */ /* 0x000fe40005800000 */
[----:B------:R1:W3:Y:S02]  /*58d0*/  @P6 SYNCS.PHASECHK.TRANS64.TRYWAIT P1, [R2+URZ+0x50], R0 ;  /* 0x00005000020065a7 */ /* 0x0002e400080211ff */
[----:B------:R-:W-:Y:S04]  /*58e0*/  LOP3.LUT R4, R4, 0x1, RZ, 0xc0, !PT ;  /* 0x0000000104047812 */ /* 0x000fe800078ec0ff */
[----:B------:R-:W-:Y:S04]  /*58f0*/  ISETP.NE.U32.AND P5, PT, R4, 0x1, PT ;  /* 0x000000010400780c */ /* 0x000fe80003fa5070 */
[----:B------:R-:W-:Y:S01]  /*5900*/  P2R R116, PR, RZ, 0x20 ;  /* 0x00000020ff747803 */ /* 0x000fe20000000000 */
[----:B------:R4:W2:Y:S01]  /*5910*/  SYNCS.PHASECHK.TRANS64.TRYWAIT P0, [R113+URZ+0xc0], R3 ;  /* 0x0000c003710075a7 */ /* 0x0008a200080011ff */
[C---:B-1----:R-:W-:Y:S01]  /*5920*/  IMAD.SHL.U32 R0, R48.reuse, 0x80, RZ ;  /* 0x0000008030007824 */ /* 0x042fe200078e00ff */
[----:B------:R-:W-:Y:S04]  /*5930*/  LOP3.LUT R48, R48, 0xffe, RZ, 0xc0, !PT ;  /* 0x00000ffe30307812 */ /* 0x000fe800078ec0ff */
[----:B------:R-:W-:Y:S01]  /*5940*/  LOP3.LUT R0, R0, 0xffffff00, RZ, 0xc0, !PT ;  /* 0xffffff0000007812 */ /* 0x000fe200078ec0ff */
[----:B------:R-:W-:Y:S04]  /*5950*/  IMAD.IADD R48, R45, 0x1, -R48 ;  /* 0x000000012d307824 */ /* 0x000fe800078e0a30 */
[----:B------:R-:W-:Y:S04]  /*5960*/  IMAD.IADD R0, R46, 0x1, R0 ;  /* 0x000000012e007824 */ /* 0x000fe800078e0200 */
[----:B------:R-:W-:Y:S01]  /*5970*/  IMAD R48, R48, 0x100000, R0 ;  /* 0x0010000030307824 */ /* 0x000fe200078e0200 */
[----:B---3--:R-:W-:Y:S01]  /*5980*/  @P6 SEL R115, RZ, 0x1, !P1 ;  /* 0x00000001ff736807 */ /* 0x008fe20004800000 */
[----:B----4-:R-:W-:Y:S06]  /*5990*/  @!P6 BRA `(.L_x_92) ;  /* 0x000000000080e947 */ /* 0x010fec0003800000 */
[----:B------:R-:W-:Y:S01]  /*59a0*/  @P5 IMAD R5, R105, 0x1000, R100 ;  /* 0x0000100069055824 */ /* 0x000fe200078e0264 */
[----:B------:R-:W-:Y:S01]  /*59b0*/  ISETP.NE.AND P1, PT, R115, RZ, PT ;  /* 0x000000ff7300720c */ /* 0x000fe20003f25270 */
[----:B------:R-:W-:Y:S01]  /*59c0*/  BSSY B0, `(.L_x_93) ;  /* 0x000000b000007945 */ /* 0x000fe20003800000 */
[----:B------:R-:W-:Y:S01]  /*59d0*/  CS2R R82, SRZ ;  /* 0x0000000000527805 */ /* 0x000fe2000001ff00 */
[----:B------:R-:W-:Y:S01]  /*59e0*/  @P5 VIADD R4, R5, UR49 ;  /* 0x0000003105045c36 */ /* 0x000fe20008000000 */
[----:B------:R-:W-:Y:S02]  /*59f0*/  CS2R R80, SRZ ;  /* 0x0000000000507805 */ /* 0x000fe4000001ff00 */
[----:B------:R-:W-:Y:S02]  /*5a00*/  CS2R R86, SRZ ;  /* 0x0000000000567805 */ /* 0x000fe4000001ff00 */
[----:B------:R-:W-:Y:S01]  /*5a10*/  CS2R R84, SRZ ;  /* 0x0000000000547805 */ /* 0x000fe2000001ff00 */
[----:B------:R-:W-:Y:S04]  /*5a20*/  @P5 IMAD R4, R108, -0x10, R4 ;  /* 0xfffffff06c045824 */ /* 0x000fe800078e0204 */
[----:B------:R-:W-:Y:S05]  /*5a30*/  @P1 BRA `(.L_x_94) ;  /* 0x00000000000c1947 */ /* 0x000fea0003800000 */
[----:B------:R-:W-:Y:S04]  /*5a40*/  SHF.L.U32 R0, R104, 0x1f, RZ ;  /* 0x0000001f68007819 */ /* 0x000fe800000006ff */
[----:B------:R-:W1:Y:S02]  /*5a50*/  SYNCS.PHASECHK.TRANS64.TRYWAIT P1, [R2+URZ+0x50], R0 ;  /* 0x00005000020075a7 */ /* 0x000e6400080211ff */
[----:B-1----:R-:W-:Y:S05]  /*5a60*/  @!P1 BRA `(.L_x_95) ;  /* 0x0000004000289947 */ /* 0x002fea0003800000 */
.L_x_94:
[----:B------:R-:W-:Y:S05]  /*5a70*/  BSYNC B0 ;  /* 0x0000000000007941 */ /* 0x000fea0003800000 */
.L_x_93:
[----:B------:R-:W-:Y:S01]  /*5a80*/  ISETP.NE.AND P1, PT, R116, RZ, PT ;  /* 0x000000ff7400720c */ /* 0x000fe20003f25270 */
[----:B-1----:R-:W-:Y:S02]  /*5a90*/  VIADD R2, R2, 0x70 ;  /* 0x0000007002027836 */ /* 0x002fe40000000000 */
[----:B------:R-:W-:Y:S02]  /*5aa0*/  IMAD.U32 R0, RZ, RZ, UR37 ;  /* 0x00000025ff007e24 */ /* 0x000fe4000f8e00ff */
[----:B------:R-:W-:Y:S03]  /*5ab0*/  VIADD R105, R105, 0x1 ;  /* 0x0000000169697836 */ /* 0x000fe60000000000 */
[----:B------:R-:W-:Y:S05]  /*5ac0*/  PRMT R0, R0, 0x654, R2 ;  /* 0x0000065400007816 */ /* 0x000fea0000000002 */
[----:B------:R1:W3:Y:S04]  /*5ad0*/  @P1 LDS.128 R80, [R5+UR49+0x200] ;  /* 0x0002003105501984 */ /* 0x0002e80008000c00 */
[----:B------:R1:W4:Y:S01]  /*5ae0*/  @P1 LDS.128 R84, [R4+0x210] ;  /* 0x0002100004541984 */ /* 0x0003220000000c00 */
[C---:B------:R-:W-:Y:S01]  /*5af0*/  ISETP.NE.AND P1, PT, R105.reuse, 0x4, PT ;  /* 0x000000046900780c */ /* 0x040fe20003f25270 */
[----:B------:R-:W-:Y:S01]  /*5b00*/  @!PT LDS RZ, [RZ] ;  /* 0x00000000fffff984 */ /* 0x000fe20000000800 */
[----:B------:R-:W-:Y:S01]  /*5b10*/  @!PT LDS RZ, [RZ] ;  /* 0x00000000fffff984 */ /* 0x000fe20000000800 */
[----:B------:R-:W-:Y:S01]  /*5b20*/  @!PT LDS RZ, [RZ] ;  /* 0x00000000fffff984 */ /* 0x000fe20000000800 */
[----:B------:R-:W-:Y:S01]  /*5b30*/  @!PT LDS RZ, [RZ] ;  /* 0x00000000fffff984 */ /* 0x000fe20000000800 */
[----:B------:R5:W-:Y:S06]  /*5b40*/  MEMBAR.ALL.CTA ;  /* 0x0000000000007992 */ /* 0x000bec0000008000 */
[----:B-----5:R-:W5:Y:S01]  /*5b50*/  FENCE.VIEW.ASYNC.S ;  /* 0x00000000000073c6 */ /* 0x020f620000000000 */
[----:B------:R-:W-:Y:S01]  /*5b60*/  SEL R105, R105, RZ, P1 ;  /* 0x000000ff69697207 */ /* 0x000fe20000800000 */
[----:B-----5:R5:W-:Y:S02]  /*5b70*/  SYNCS.ARRIVE.TRANS64.RED.A1T0 RZ, [R0+URZ], RZ ;  /* 0x000000ff00ff79a7 */ /* 0x020be400081004ff */
[----:B-----5:R-:W-:Y:S04]  /*5b80*/  SEL R0, RZ, 0x1, P1 ;  /* 0x00000001ff007807 */ /* 0x020fe80000800000 */
[----:B-1-3--:R-:W-:Y:S02]  /*5b90*/  LOP3.LUT R104, R104, R0, RZ, 0x3c, !PT ;  /* 0x0000000068687212 */ /* 0x00afe400078e3cff */
.L_x_92:
[----:B------:R-:W-:Y:S05]  /*5ba0*/  BSYNC B1 ;  /* 0x0000000000017941 */ /* 0x000fea0003800000 */
.L_x_91:
[----:B------:R-:W-:Y:S04]  /*5bb0*/  SHF.R.U32.HI R0, RZ, 0x15, R48 ;  /* 0x00000015ff007819 */ /* 0x000fe80000011630 */
[----:B------:R-:W-:Y:S01]  /*5bc0*/  LOP3.LUT P1, RZ, R0, 0x3, R101, 0x48, !PT ;  /* 0x0000000300ff7812 */ /* 0x000fe20007824865 */
[----:B------:R-:W-:Y:S01]  /*5bd0*/  @!UPT UIADD3 URZ, UPT, UPT, URZ, URZ, URZ ;  /* 0x000000fffffff290 */ /* 0x000fe2000fffe0ff */
[----:B--2---:R-:W-:Y:S11]  /*5be0*/  @P0 BRA `(.L_x_96) ;  /* 0x0000000000080947 */ /* 0x004ff60003800000 */
[----:B------:R-:W1:Y:S02]  /*5bf0*/  SYNCS.PHASECHK.TRANS64.TRYWAIT P0, [R113+URZ+0xc0], R3 ;  /* 0x0000c003710075a7 */ /* 0x000e6400080011ff */
[----:B-1----:R-:W-:Y:S05]  /*5c00*/  @!P0 BRA `(.L_x_97) ;  /* 0x0000003c00d48947 */ /* 0x002fea0003800000 */
.L_x_96:
[----:B------:R-:W-:Y:S05]  /*5c10*/  @!P1 BRA `(.L_x_98) ;  /* 0x0000000000409947 */ /* 0x000fea0003800000 */
[----:B------:R-:W2:Y:S01]  /*5c20*/  LDCU.64 UR8, c[0x4][0x78] ;  /* 0x01000f00ff0877ac */ /* 0x000ea20008000a00 */
[----:B-1----:R-:W-:Y:S01]  /*5c30*/  MOV R3, 0x0 ;  /* 0x0000000000037802 */ /* 0x002fe20000000f00 */
[----:B------:R-:W-:Y:S02]  /*5c40*/  HFMA2 R12, -RZ, RZ, 0, 5.9604644775390625e-08 ;  /* 0x00000001ff0c7431 */ /* 0x000fe400000001ff */
[----:B------:R-:W-:Y:S02]  /*5c50*/  IMAD.MOV.U32 R8, RZ, RZ, 0x192 ;  /* 0x00000192ff087424 */ /* 0x000fe400078e00ff */
[----:B------:R-:W-:Y:S01]  /*5c60*/  IMAD.MOV.U32 R13, RZ, RZ, RZ ;  /* 0x000000ffff0d7224 */ /* 0x000fe200078e00ff */
[----:B------:R-:W1:Y:S01]  /*5c70*/  LDCU.64 UR6, c[0x4][0x80] ;  /* 0x01001000ff0677ac */ /* 0x000e620008000a00 */
[----:B------:R-:W3:Y:S01]  /*5c80*/  LDC.64 R2, c[0x4][R3] ;  /* 0x0100000003027b82 */ /* 0x000ee20000000a00 */
[----:B------:R-:W5:Y:S01]  /*5c90*/  LDCU.64 UR4, c[0x4][0x18] ;  /* 0x01000300ff0477ac */ /* 0x000f620008000a00 */
[----:B--2---:R-:W-:Y:S01]  /*5ca0*/  MOV R5, UR9 ;  /* 0x0000000900057c02 */ /* 0x004fe20008000f00 */
[----:B------:R-:W-:Y:S01]  /*5cb0*/  IMAD.U32 R4, RZ, RZ, UR8 ;  /* 0x00000008ff047e24 */ /* 0x000fe2000f8e00ff */
[----:B-1----:R-:W-:Y:S01]  /*5cc0*/  MOV R7, UR7 ;  /* 0x0000000700077c02 */ /* 0x002fe20008000f00 */
[----:B------:R-:W-:Y:S01]  /*5cd0*/  IMAD.U32 R6, RZ, RZ, UR6 ;  /* 0x00000006ff067e24 */ /* 0x000fe2000f8e00ff */
[----:B-----5:R-:W-:Y:S01]  /*5ce0*/  MOV R11, UR5 ;  /* 0x00000005000b7c02 */ /* 0x020fe20008000f00 */
[----:B------:R-:W-:Y:S02]  /*5cf0*/  IMAD.U32 R10, RZ, RZ, UR4 ;  /* 0x00000004ff0a7e24 */ /* 0x000fe4000f8e00ff */
[----:B------:R-:W-:Y:S07]  /*5d00*/  LEPC R20, `(.L_x_98) ;  /* 0x000000001014794e */ /* 0x000fee0000000000 */
[----:B---34-:R-:W-:Y:S05]  /*5d10*/  CALL.ABS.NOINC R2 ;  /* 0x0000000002007343 */ /* 0x018fea0003c00000 */
.L_x_98:
[----:B------:R-:W-:Y:S01]  /*5d20*/  F2FP.F16.E5M2.UNPACK_B R4, R81 ;  /* 0x00000051ff04723e */ /* 0x000fe200020004ff */
[----:B------:R-:W-:Y:S05]  /*5d30*/  WARPSYNC.ALL ;  /* 0x0000000000007948 */ /* 0x000fea0003800000 */
[----:B------:R-:W-:Y:S01]  /*5d40*/  R2UR UR4, R48 ;  /* 0x00000000300472ca */ /* 0x000fe200000e0000 */
[--C-:B------:R-:W-:Y:S01]  /*5d50*/  HADD2.F32 R53, -RZ, R4.reuse.H0_H0 ;  /* 0x20000004ff357230 */ /* 0x100fe20000004100 */
[-C--:B-1----:R-:W-:Y:S01]  /*5d60*/  F2FP.F16.E5M2.UNPACK_B R3, R80.reuse ;  /* 0x00000050ff03723e */ /* 0x082fe200020004ff */
[----:B------:R-:W-:Y:S01]  /*5d70*/  HADD2.F32 R54, -RZ, R4.H1_H1 ;  /* 0x30000004ff367230 */ /* 0x000fe20000004100 */
[----:B------:R-:W-:Y:S01]  /*5d80*/  F2FP.F16.E5M2.UNPACK_B R0, R80.H1 ;  /* 0x00000050ff00723e */ /* 0x000fe200030004ff */
[----:B------:R-:W-:Y:S01]  /*5d90*/  BSSY.RECONVERGENT B0, `(.L_x_99) ;  /* 0x0000099000007945 */ /* 0x000fe20003800200 */
[----:B------:R-:W-:Y:S01]  /*5da0*/  F2FP.F16.E5M2.UNPACK_B R64, R83.H1 ;  /* 0x00000053ff40723e */ /* 0x000fe200030004ff */
[--C-:B------:R-:W-:Y:S01]  /*5db0*/  HADD2.F32 R2, -RZ, R3.reuse.H0_H0 ;  /* 0x20000003ff027230 */ /* 0x100fe20000004100 */
[----:B----4-:R-:W-:Y:S01]  /*5dc0*/  F2FP.F16.E5M2.UNPACK_B R74, R86 ;  /* 0x00000056ff4a723e */ /* 0x010fe200020004ff */
[----:B------:R-:W-:Y:S01]  /*5dd0*/  HADD2.F32 R50, -RZ, R3.H1_H1 ;  /* 0x30000003ff327230 */ /* 0x000fe20000004100 */
[----:B------:R-:W-:Y:S01]  /*5de0*/  F2FP.F16.E5M2.UNPACK_B R3, R81.H1 ;  /* 0x00000051ff03723e */ /* 0x000fe200030004ff */
[--C-:B------:R-:W-:Y:S01]  /*5df0*/  HADD2.F32 R51, -RZ, R0.reuse.H0_H0 ;  /* 0x20000000ff337230 */ /* 0x100fe20000004100 */
[----:B------:R-:W-:Y:S01]  /*5e00*/  IADD3 R114, PT, PT, R100, UR49, RZ ;  /* 0x0000003164727c10 */ /* 0x000fe2000fffe0ff */
[----:B------:R-:W-:Y:S01]  /*5e10*/  HADD2.F32 R52, -RZ, R0.H1_H1 ;  /* 0x30000000ff347230 */ /* 0x000fe20000004100 */
[----:B------:R-:W-:Y:S01]  /*5e20*/  LDTM.16dp32bit_t0_t15.x32 R4, tmem[UR4] ;  /* 0x00000004000479ee */ /* 0x000fe20008a80000 */
[----:B------:R-:W1:Y:S01]  /*5e30*/  LDTM.16dp32bit_t16_t31.x32 R4, tmem[UR4+0x20] ;  /* 0x00002004000479ee */ /* 0x000e620008aa0000 */
[-C--:B------:R-:W-:Y:S01]  /*5e40*/  F2FP.F16.E5M2.UNPACK_B R0, R82.reuse ;  /* 0x00000052ff00723e */ /* 0x080fe200020004ff */
[--C-:B------:R-:W-:Y:S01]  /*5e50*/  HADD2.F32 R55, -RZ, R3.reuse.H0_H0 ;  /* 0x20000003ff377230 */ /* 0x100fe20000004100 */
[----:B------:R-:W-:Y:S01]  /*5e60*/  SHF.L.U32 R117, R102, 0x4, RZ ;  /* 0x0000000466757819 */ /* 0x000fe200000006ff */
[----:B------:R-:W-:Y:S01]  /*5e70*/  HADD2.F32 R56, -RZ, R3.H1_H1 ;  /* 0x30000003ff387230 */ /* 0x000fe20000004100 */
[----:B------:R-:W-:Y:S01]  /*5e80*/  F2FP.F16.E5M2.UNPACK_B R3, R82.H1 ;  /* 0x00000052ff03723e */ /* 0x000fe200030004ff */
[--C-:B------:R-:W-:Y:S01]  /*5e90*/  HADD2.F32 R57, -RZ, R0.reuse.H0_H0 ;  /* 0x20000000ff397230 */ /* 0x100fe20000004100 */
[----:B------:R-:W-:Y:S01]  /*5ea0*/  IADD3 R114, PT, PT, R114, R117, RZ ;  /* 0x0000007572727210 */ /* 0x000fe20007ffe0ff */
[----:B------:R-:W-:Y:S01]  /*5eb0*/  HADD2.F32 R58, -RZ, R0.H1_H1 ;  /* 0x30000000ff3a7230 */ /* 0x000fe20000004100 */
[----:B------:R-:W-:Y:S01]  /*5ec0*/  F2FP.F16.E5M2.UNPACK_B R0, R83 ;  /* 0x00000053ff00723e */ /* 0x000fe200020004ff */
[--C-:B------:R-:W-:Y:S01]  /*5ed0*/  HADD2.F32 R59, -RZ, R3.reuse.H0_H0 ;  /* 0x20000003ff3b7230 */ /* 0x100fe20000004100 */
[----:B------:R-:W-:Y:S01]  /*5ee0*/  ISETP.NE.AND P0, PT, R110, RZ, PT ;  /* 0x000000ff6e00720c */ /* 0x000fe20003f05270 */
[----:B------:R-:W-:Y:S01]  /*5ef0*/  HADD2.F32 R60, -RZ, R3.H1_H1 ;  /* 0x30000003ff3c7230 */ /* 0x000fe20000004100 */
[-C--:B------:R-:W-:Y:S01]  /*5f00*/  F2FP.F16.E5M2.UNPACK_B R3, R84.reuse ;  /* 0x00000054ff03723e */ /* 0x080fe200020004ff */
[--C-:B------:R-:W-:Y:S01]  /*5f10*/  HADD2.F32 R61, -RZ, R0.reuse.H0_H0 ;  /* 0x20000000ff3d7230 */ /* 0x100fe20000004100 */
[----:B------:R-:W-:Y:S01]  /*5f20*/  ISETP.NE.AND P6, PT, R118, RZ, PT ;  /* 0x000000ff7600720c */ /* 0x000fe20003fc5270 */
[----:B------:R-:W-:Y:S01]  /*5f30*/  HADD2.F32 R62, -RZ, R0.H1_H1 ;  /* 0x30000000ff3e7230 */ /* 0x000fe20000004100 */
[----:B------:R-:W-:Y:S01]  /*5f40*/  F2FP.F16.E5M2.UNPACK_B R0, R84.H1 ;  /* 0x00000054ff00723e */ /* 0x000fe200030004ff */
[--C-:B------:R-:W-:Y:S02]  /*5f50*/  HADD2.F32 R65, -RZ, R3.reuse.H0_H0 ;  /* 0x20000003ff417230 */ /* 0x100fe40000004100 */
[----:B------:R-:W-:Y:S01]  /*5f60*/  HADD2.F32 R66, -RZ, R3.H1_H1 ;  /* 0x30000003ff427230 */ /* 0x000fe20000004100 */
[-C--:B------:R-:W-:Y:S01]  /*5f70*/  F2FP.F16.E5M2.UNPACK_B R3, R85.reuse ;  /* 0x00000055ff03723e */ /* 0x080fe200020004ff */
[--C-:B------:R-:W-:Y:S02]  /*5f80*/  HADD2.F32 R67, -RZ, R0.reuse.H0_H0 ;  /* 0x20000000ff437230 */ /* 0x100fe40000004100 */
[----:B------:R-:W-:Y:S01]  /*5f90*/  HADD2.F32 R68, -RZ, R0.H1_H1 ;  /* 0x30000000ff447230 */ /* 0x000fe20000004100 */
[----:B------:R-:W-:Y:S01]  /*5fa0*/  F2FP.F16.E5M2.UNPACK_B R0, R85.H1 ;  /* 0x00000055ff00723e */ /* 0x000fe200030004ff */
[--C-:B------:R-:W-:Y:S02]  /*5fb0*/  HADD2.F32 R69, -RZ, R3.reuse.H0_H0 ;  /* 0x20000003ff457230 */ /* 0x100fe40000004100 */
[C---:B-1----:R-:W-:Y:S01]  /*5fc0*/  FMUL R7, R47.reuse, R7 ;  /* 0x000000072f077220 */ /* 0x042fe20000400000 */
[----:B------:R-:W-:Y:S01]  /*5fd0*/  HADD2.F32 R70, -RZ, R3.H1_H1 ;  /* 0x30000003ff467230 */ /* 0x000fe20000004100 */
[----:B------:R-:W-:Y:S01]  /*5fe0*/  F2FP.F16.E5M2.UNPACK_B R3, R86.H1 ;  /* 0x00000056ff03723e */ /* 0x000fe200030004ff */
[--C-:B------:R-:W-:Y:S02]  /*5ff0*/  HADD2.F32 R71, -RZ, R0.reuse.H0_H0 ;  /* 0x20000000ff477230 */ /* 0x100fe40000004100 */
[----:B------:R-:W-:Y:S02]  /*6000*/  HADD2.F32 R72, -RZ, R0.H1_H1 ;  /* 0x30000000ff487230 */ /* 0x000fe40000004100 */
[----:B------:R-:W-:Y:S01]  /*6010*/  FMUL R0, R47, R4 ;  /* 0x000000042f007220 */ /* 0x000fe20000400000 */
[--C-:B------:R-:W-:Y:S01]  /*6020*/  HADD2.F32 R73, -RZ, R74.reuse.H0_H0 ;  /* 0x2000004aff497230 */ /* 0x100fe20000004100 */
[----:B------:R-:W-:Y:S01]  /*6030*/  F2FP.F16.E5M2.UNPACK_B R4, R87 ;  /* 0x00000057ff04723e */ /* 0x000fe200020004ff */
[----:B------:R-:W-:Y:S02]  /*6040*/  HADD2.F32 R74, -RZ, R74.H1_H1 ;  /* 0x3000004aff4a7230 */ /* 0x000fe40000004100 */
[----:B------:R-:W-:Y:S01]  /*6050*/  FFMA R0, R49, R2, R0 ;  /* 0x0000000231007223 */ /* 0x000fe20000000000 */
[----:B------:R-:W-:Y:S01]  /*6060*/  FMUL R2, R47, R5 ;  /* 0x000000052f027220 */ /* 0x000fe20000400000 */
[--C-:B------:R-:W-:Y:S01]  /*6070*/  HADD2.F32 R75, -RZ, R3.reuse.H0_H0 ;  /* 0x20000003ff4b7230 */ /* 0x100fe20000004100 */
[----:B------:R-:W-:Y:S01]  /*6080*/  F2FP.F16.E5M2.UNPACK_B R5, R87.H1 ;  /* 0x00000057ff05723e */ /* 0x000fe200030004ff */
[----:B------:R-:W-:Y:S02]  /*6090*/  HADD2.F32 R76, -RZ, R3.H1_H1 ;  /* 0x30000003ff4c7230 */ /* 0x000fe40000004100 */
[----:B------:R-:W-:Y:S01]  /*60a0*/  FFMA R2, R49, R50, R2 ;  /* 0x0000003231027223 */ /* 0x000fe20000000002 */
[--C-:B------:R-:W-:Y:S02]  /*60b0*/  HADD2.F32 R50, -RZ, R4.reuse.H0_H0 ;  /* 0x20000004ff327230 */ /* 0x100fe40000004100 */
[C---:B------:R-:W-:Y:S01]  /*60c0*/  FMUL R3, R47.reuse, R6 ;  /* 0x000000062f037220 */ /* 0x040fe20000400000 */
[--C-:B------:R-:W-:Y:S02]  /*60d0*/  HADD2.F32 R77, -RZ, R5.reuse.H1_H1 ;  /* 0x30000005ff4d7230 */ /* 0x100fe40000004100 */
[C---:B------:R-:W-:Y:S01]  /*60e0*/  FMUL R6, R47.reuse, R11 ;  /* 0x0000000b2f067220 */ /* 0x040fe20000400000 */
[----:B------:R-:W-:Y:S01]  /*60f0*/  FMUL R11, R47, R16 ;  /* 0x000000102f0b7220 */ /* 0x000fe20000400000 */
[C---:B------:R-:W-:Y:S01]  /*6100*/  FFMA R3, R49.reuse, R51, R3 ;  /* 0x0000003331037223 */ /* 0x040fe20000000003 */
[----:B------:R-:W-:Y:S01]  /*6110*/  FFMA R7, R49, R52, R7 ;  /* 0x0000003431077223 */ /* 0x000fe20000000007 */
[----:B------:R-:W-:Y:S02]  /*6120*/  HADD2.F32 R51, -RZ, R4.H1_H1 ;  /* 0x30000004ff337230 */ /* 0x000fe40000004100 */
[C---:B------:R-:W-:Y:S01]  /*6130*/  FMUL R4, R47.reuse, R9 ;  /* 0x000000092f047220 */ /* 0x040fe20000400000 */
[----:B------:R-:W-:Y:S02]  /*6140*/  HADD2.F32 R52, -RZ, R5.H0_H0 ;  /* 0x20000005ff347230 */ /* 0x000fe40000004100 */
[----:B------:R-:W-:Y:S01]  /*6150*/  FMUL R16, R47, R21 ;  /* 0x000000152f107220 */ /* 0x000fe20000400000 */
[----:B------:R-:W-:Y:S01]  /*6160*/  F2FP.SATFINITE.E5M2.F32.PACK_AB_MERGE_C R78, R7, R3, RZ ;  /* 0x00000003074e723e */ /* 0x000fe200048060ff */
[C---:B------:R-:W-:Y:S01]  /*6170*/  FMUL R3, R47.reuse, R8 ;  /* 0x000000082f037220 */ /* 0x040fe20000400000 */
[C---:B------:R-:W-:Y:S01]  /*6180*/  FMUL R7, R47.reuse, R12 ;  /* 0x0000000c2f077220 */ /* 0x040fe20000400000 */
[C---:B------:R-:W-:Y:S01]  /*6190*/  FMUL R8, R47.reuse, R13 ;  /* 0x0000000d2f087220 */ /* 0x040fe20000400000 */
[----:B------:R-:W-:Y:S01]  /*61a0*/  FMUL R12, R47, R17 ;  /* 0x000000112f0c7220 */ /* 0x000fe20000400000 */
[C---:B------:R-:W-:Y:S01]  /*61b0*/  FFMA R3, R49.reuse, R53, R3 ;  /* 0x0000003531037223 */ /* 0x040fe20000000003 */
[----:B------:R-:W-:Y:S01]  /*61c0*/  FFMA R4, R49, R54, R4 ;  /* 0x0000003631047223 */ /* 0x000fe20000000004 */
[C---:B------:R-:W-:Y:S01]  /*61d0*/  FMUL R5, R47.reuse, R10 ;  /* 0x0000000a2f057220 */ /* 0x040fe20000400000 */
[C---:B------:R-:W-:Y:S01]  /*61e0*/  FMUL R9, R47.reuse, R14 ;  /* 0x0000000e2f097220 */ /* 0x040fe20000400000 */
[C---:B------:R-:W-:Y:S01]  /*61f0*/  FMUL R10, R47.reuse, R15 ;  /* 0x0000000f2f0a7220 */ /* 0x040fe20000400000 */
[----:B------:R-:W-:Y:S01]  /*6200*/  FMUL R15, R47, R20 ;  /* 0x000000142f0f7220 */ /* 0x000fe20000400000 */
[C---:B------:R-:W-:Y:S01]  /*6210*/  FFMA R5, R49.reuse, R55, R5 ;  /* 0x0000003731057223 */ /* 0x040fe20000000005 */
[C---:B------:R-:W-:Y:S01]  /*6220*/  FFMA R6, R49.reuse, R56, R6 ;  /* 0x0000003831067223 */ /* 0x040fe20000000006 */
[C---:B------:R-:W-:Y:S01]  /*6230*/  FFMA R7, R49.reuse, R57, R7 ;  /* 0x0000003931077223 */ /* 0x040fe20000000007 */
[C---:B------:R-:W-:Y:S01]  /*6240*/  FFMA R8, R49.reuse, R58, R8 ;  /* 0x0000003a31087223 */ /* 0x040fe20000000008 */
[--C-:B------:R-:W-:Y:S02]  /*6250*/  HADD2.F32 R63, -RZ, R64.reuse.H0_H0 ;  /* 0x20000040ff3f7230 */ /* 0x100fe40000004100 */
[C---:B------:R-:W-:Y:S01]  /*6260*/  FFMA R9, R49.reuse, R59, R9 ;  /* 0x0000003b31097223 */ /* 0x040fe20000000009 */
[----:B------:R-:W-:Y:S01]  /*6270*/  F2FP.SATFINITE.E5M2.F32.PACK_AB_MERGE_C R5, R6, R5, RZ ;  /* 0x000000050605723e */ /* 0x000fe200048060ff */
[C---:B------:R-:W-:Y:S01]  /*6280*/  FFMA R10, R49.reuse, R60, R10 ;  /* 0x0000003c310a7223 */ /* 0x040fe2000000000a */
[C---:B------:R-:W-:Y:S01]  /*6290*/  FFMA R11, R49.reuse, R61, R11 ;  /* 0x0000003d310b7223 */ /* 0x040fe2000000000b */
[----:B------:R-:W-:Y:S01]  /*62a0*/  FFMA R12, R49, R62, R12 ;  /* 0x0000003e310c7223 */ /* 0x000fe2000000000c */
[C---:B------:R-:W-:Y:S01]  /*62b0*/  FMUL R20, R47.reuse, R25 ;  /* 0x000000192f147220 */ /* 0x040fe20000400000 */
[C---:B------:R-:W-:Y:S01]  /*62c0*/  FMUL R25, R47.reuse, R30 ;  /* 0x0000001e2f197220 */ /* 0x040fe20000400000 */
[C---:B------:R-:W-:Y:S01]  /*62d0*/  FMUL R30, R47.reuse, R35 ;  /* 0x000000232f1e7220 */ /* 0x040fe20000400000 */
[----:B------:R-:W-:Y:S01]  /*62e0*/  F2FP.SATFINITE.E5M2.F32.PACK_AB_MERGE_C R9, R10, R9, RZ ;  /* 0x000000090a09723e */ /* 0x000fe200048060ff */
[----:B------:R-:W-:Y:S02]  /*62f0*/  HADD2.F32 R64, -RZ, R64.H1_H1 ;  /* 0x30000040ff407230 */ /* 0x000fe40000004100 */
[C---:B------:R-:W-:Y:S01]  /*6300*/  FMUL R13, R47.reuse, R18 ;  /* 0x000000122f0d7220 */ /* 0x040fe20000400000 */
[C---:B------:R-:W-:Y:S01]  /*6310*/  FMUL R14, R47.reuse, R19 ;  /* 0x000000132f0e7220 */ /* 0x040fe20000400000 */
[C---:B------:R-:W-:Y:S01]  /*6320*/  FMUL R17, R47.reuse, R22 ;  /* 0x000000162f117220 */ /* 0x040fe20000400000 */
[----:B------:R-:W-:Y:S01]  /*6330*/  FMUL R18, R47, R23 ;  /* 0x000000172f127220 */ /* 0x000fe20000400000 */
[C---:B------:R-:W-:Y:S01]  /*6340*/  FFMA R13, R49.reuse, R63, R13 ;  /* 0x0000003f310d7223 */ /* 0x040fe2000000000d */
[C---:B------:R-:W-:Y:S01]  /*6350*/  FFMA R14, R49.reuse, R64, R14 ;  /* 0x00000040310e7223 */ /* 0x040fe2000000000e */
[----:B------:R-:W-:Y:S01]  /*6360*/  FFMA R15, R49, R65, R15 ;  /* 0x00000041310f7223 */ /* 0x000fe2000000000f */
[----:B------:R-:W-:Y:S01]  /*6370*/  FMUL R19, R47, R24 ;  /* 0x000000182f137220 */ /* 0x000fe20000400000 */
[C---:B------:R-:W-:Y:S01]  /*6380*/  FFMA R16, R49.reuse, R66, R16 ;  /* 0x0000004231107223 */ /* 0x040fe20000000010 */
[----:B------:R-:W-:Y:S01]  /*6390*/  FFMA R17, R49, R67, R17 ;  /* 0x0000004331117223 */ /* 0x000fe20000000011 */
[----:B------:R-:W-:Y:S01]  /*63a0*/  F2FP.SATFINITE.E5M2.F32.PACK_AB_MERGE_C R13, R14, R13, RZ ;  /* 0x0000000d0e0d723e */ /* 0x000fe200048060ff */
[C---:B------:R-:W-:Y:S01]  /*63b0*/  FMUL R21, R47.reuse, R26 ;  /* 0x0000001a2f157220 */ /* 0x040fe20000400000 */
[----:B------:R-:W-:Y:S01]  /*63c0*/  FMUL R22, R47, R27 ;  /* 0x0000001b2f167220 */ /* 0x000fe20000400000 */
[C---:B------:R-:W-:Y:S01]  /*63d0*/  FFMA R18, R49.reuse, R68, R18 ;  /* 0x0000004431127223 */ /* 0x040fe20000000012 */
[----:B------:R-:W-:Y:S01]  /*63e0*/  FFMA R19, R49, R69, R19 ;  /* 0x0000004531137223 */ /* 0x000fe20000000013 */
[----:B------:R-:W-:Y:S01]  /*63f0*/  FMUL R23, R47, R28 ;  /* 0x0000001c2f177220 */ /* 0x000fe20000400000 */
[----:B------:R-:W-:Y:S01]  /*6400*/  FFMA R20, R49, R70, R20 ;  /* 0x0000004631147223 */ /* 0x000fe20000000014 */
[----:B------:R-:W-:Y:S01]  /*6410*/  FMUL R24, R47, R29 ;  /* 0x0000001d2f187220 */ /* 0x000fe20000400000 */
[C---:B------:R-:W-:Y:S01]  /*6420*/  FFMA R21, R49.reuse, R71, R21 ;  /* 0x0000004731157223 */ /* 0x040fe20000000015 */
[----:B------:R-:W-:Y:S01]  /*6430*/  FFMA R22, R49, R72, R22 ;  /* 0x0000004831167223 */ /* 0x000fe20000000016 */
[C---:B------:R-:W-:Y:S01]  /*6440*/  FMUL R26, R47.reuse, R31 ;  /* 0x0000001f2f1a7220 */ /* 0x040fe20000400000 */
[----:B------:R-:W-:Y:S01]  /*6450*/  FMUL R27, R47, R32 ;  /* 0x000000202f1b7220 */ /* 0x000fe20000400000 */
[----:B------:R-:W-:Y:S01]  /*6460*/  FFMA R23, R49, R73, R23 ;  /* 0x0000004931177223 */ /* 0x000fe20000000017 */
[----:B------:R-:W-:Y:S01]  /*6470*/  FMUL R28, R47, R33 ;  /* 0x000000212f1c7220 */ /* 0x000fe20000400000 */
[----:B------:R-:W-:Y:S01]  /*6480*/  FFMA R24, R49, R74, R24 ;  /* 0x0000004a31187223 */ /* 0x000fe20000000018 */
[----:B------:R-:W-:Y:S01]  /*6490*/  FMUL R29, R47, R34 ;  /* 0x000000222f1d7220 */ /* 0x000fe20000400000 */
[C---:B------:R-:W-:Y:S01]  /*64a0*/  FFMA R25, R49.reuse, R75, R25 ;  /* 0x0000004b31197223 */ /* 0x040fe20000000019 */
[C---:B------:R-:W-:Y:S01]  /*64b0*/  FFMA R26, R49.reuse, R76, R26 ;  /* 0x0000004c311a7223 */ /* 0x040fe2000000001a */
[C---:B------:R-:W-:Y:S01]  /*64c0*/  FFMA R27, R49.reuse, R50, R27 ;  /* 0x00000032311b7223 */ /* 0x040fe2000000001b */
[C---:B------:R-:W-:Y:S01]  /*64d0*/  FFMA R28, R49.reuse, R51, R28 ;  /* 0x00000033311c7223 */ /* 0x040fe2000000001c */
[----:B------:R-:W-:Y:S01]  /*64e0*/  F2FP.SATFINITE.E5M2.F32.PACK_AB_MERGE_C R17, R18, R17, RZ ;  /* 0x000000111211723e */ /* 0x000fe200048060ff */
[C---:B------:R-:W-:Y:S01]  /*64f0*/  FFMA R29, R49.reuse, R52, R29 ;  /* 0x00000034311d7223 */ /* 0x040fe2000000001d */
[----:B------:R-:W-:Y:S01]  /*6500*/  F2FP.SATFINITE.E5M2.F32.PACK_AB_MERGE_C R21, R22, R21, RZ ;  /* 0x000000151615723e */ /* 0x000fe200048060ff */
[----:B------:R-:W-:Y:S01]  /*6510*/  FFMA R30, R49, R77, R30 ;  /* 0x0000004d311e7223 */ /* 0x000fe2000000001e */
[----:B------:R-:W-:Y:S02]  /*6520*/  F2FP.SATFINITE.E5M2.F32.PACK_AB_MERGE_C R32, R2, R0, R78 ;  /* 0x000000000220723e */ /* 0x000fe4000480604e */
[----:B------:R-:W-:Y:S02]  /*6530*/  F2FP.SATFINITE.E5M2.F32.PACK_AB_MERGE_C R33, R4, R3, R5 ;  /* 0x000000030421723e */ /* 0x000fe40004806005 */
[----:B------:R-:W-:Y:S02]  /*6540*/  F2FP.SATFINITE.E5M2.F32.PACK_AB_MERGE_C R34, R8, R7, R9 ;  /* 0x000000070822723e */ /* 0x000fe40004806009 */
[----:B------:R-:W-:Y:S02]  /*6550*/  F2FP.SATFINITE.E5M2.F32.PACK_AB_MERGE_C R35, R12, R11, R13 ;  /* 0x0000000b0c23723e */ /* 0x000fe4000480600d */
[----:B------:R-:W-:Y:S02]  /*6560*/  F2FP.SATFINITE.E5M2.F32.PACK_AB_MERGE_C R16, R16, R15, R17 ;  /* 0x0000000f1010723e */ /* 0x000fe40004806011 */
[----:B------:R-:W-:Y:S01]  /*6570*/  F2FP.SATFINITE.E5M2.F32.PACK_AB_MERGE_C R17, R20, R19, R21 ;  /* 0x000000131411723e */ /* 0x000fe20004806015 */
[----:B------:R1:W-:Y:S01]  /*6580*/  STS.128 [R100+UR49+0x4200], R32 ;  /* 0x0042002064007988 */ /* 0x0003e20008000c31 */
[----:B------:R-:W-:Y:S02]  /*6590*/  F2FP.SATFINITE.E5M2.F32.PACK_AB_MERGE_C R18, R26, R25, RZ ;  /* 0x000000191a12723e */ /* 0x000fe400048060ff */
[----:B------:R-:W-:Y:S02]  /*65a0*/  F2FP.SATFINITE.E5M2.F32.PACK_AB_MERGE_C R19, R30, R29, RZ ;  /* 0x0000001d1e13723e */ /* 0x000fe400048060ff */
[----:B------:R-:W-:Y:S02]  /*65b0*/  F2FP.SATFINITE.E5M2.F32.PACK_AB_MERGE_C R18, R24, R23, R18 ;  /* 0x000000171812723e */ /* 0x000fe40004806012 */
[----:B------:R-:W-:Y:S02]  /*65c0*/  F2FP.SATFINITE.E5M2.F32.PACK_AB_MERGE_C R19, R28, R27, R19 ;  /* 0x0000001b1c13723e */ /* 0x000fe40004806013 */
[----:B------:R-:W-:Y:S02]  /*65d0*/  LEA R0, R105, UR49, 0x3 ;  /* 0x0000003169007c11 */ /* 0x000fe4000f8e18ff */
[----:B------:R-:W-:Y:S01]  /*65e0*/  @P6 SHF.L.U32 R2, R104, 0x1f, RZ ;  /* 0x0000001f68026819 */ /* 0x000fe200000006ff */
[----:B------:R1:W-:Y:S01]  /*65f0*/  STS.128 [R114+0x4210], R16 ;  /* 0x0042101072007388 */ /* 0x0003e20000000c00 */
[----:B------:R-:W-:Y:S01]  /*6600*/  @!PT LDS RZ, [RZ] ;  /* 0x00000000fffff984 */ /* 0x000fe20000000800 */
[----:B------:R-:W-:Y:S01]  /*6610*/  @!PT LDS RZ, [RZ] ;  /* 0x00000000fffff984 */ /* 0x000fe20000000800 */
[----:B------:R-:W-:Y:S01]  /*6620*/  @!PT LDS RZ, [RZ] ;  /* 0x00000000fffff984 */ /* 0x000fe20000000800 */
[----:B------:R-:W-:Y:S01]  /*6630*/  @!PT LDS RZ, [RZ] ;  /* 0x00000000fffff984 */ /* 0x000fe20000000800 */
[----:B------:R2:W-:Y:S07]  /*6640*/  MEMBAR.ALL.CTA ;  /* 0x0000000000007992 */ /* 0x0005ee0000008000 */
[----:B--2---:R-:W2:Y:S02]  /*6650*/  FENCE.VIEW.ASYNC.S ;  /* 0x00000000000073c6 */ /* 0x004ea40000000000 */
[----:B--2---:R-:W-:Y:S06]  /*6660*/  BAR.SYNC.DEFER_BLOCKING 0x1, 0x80 ;  /* 0x0042000000007b1d */ /* 0x004fec0000010000 */
[----:B------:R-:W-:Y:S05]  /*6670*/  @P0 BRA `(.L_x_100) ;  /* 0x0000000000280947 */ /* 0x000fea0003800000 */
[----:B------:R-:W-:Y:S02]  /*6680*/  UIADD3 UR4, UPT, UPT, UR49, 0x4200, URZ ;  /* 0x0000420031047890 */ /* 0x000fe4000fffe0ff */
[----:B------:R-:W-:Y:S01]  /*6690*/  UIADD3 UR6, UP0, UPT, UR52, 0x680, URZ ;  /* 0x0000068034067890 */ /* 0x000fe2000ff1e0ff */
[----:B------:R-:W-:Y:S03]  /*66a0*/  UMOV UR43, UR36 ;  /* 0x00000024002b7c82 */ /* 0x000fe60008000000 */
[----:B------:R-:W-:Y:S01]  /*66b0*/  MOV R109, UR4 ;  /* 0x00000004006d7c02 */ /* 0x000fe20008000f00 */
[----:B------:R-:W-:Y:S03]  /*66c0*/  UIADD3.X UR7, UPT, UPT, URZ, UR53, URZ, UP0, !UPT ;  /* 0x00000035ff077290 */ /* 0x000fe600087fe4ff */
[----:B------:R-:W-:Y:S11]  /*66d0*/  R2UR UR40, R109 ;  /* 0x000000006d2872ca */ /* 0x000ff600000e0000 */
[----:B------:R-:W-:Y:S02]  /*66e0*/  @!UPT UIADD3 URZ, UPT, UPT, URZ, URZ, URZ ;  /* 0x000000fffffff290 */ /* 0x000fe4000fffe0ff */
[----:B------:R2:W-:Y:S01]  /*66f0*/  UTMASTG.3D [UR40], [UR6] ;  /* 0x00000028060073b5 */ /* 0x0005e20008010000 */
[----:B------:R0:W-:Y:S01]  /*6700*/  UTMACMDFLUSH ;  /* 0x00000000000079b7 */ /* 0x0001e20000000000 */
[----:B--2---:R-:W-:Y:S04]  /*6710*/  DEPBAR.LE SB0, 0x1 ;  /* 0x000080400000791a */ /* 0x004fe80000000000 */
.L_x_100:
[----:B------:R-:W-:Y:S05]  /*6720*/  BSYNC.RECONVERGENT B0 ;  /* 0x0000000000007941 */ /* 0x000fea0003800200 */
.L_x_99:
[----:B------:R-:W-:Y:S06]  /*6730*/  BAR.SYNC.DEFER_BLOCKING 0x1, 0x80 ;  /* 0x0042000000007b1d */ /* 0x000fec0000010000 */
[----:B------:R-:W2:Y:S01]  /*6740*/  @P6 SYNCS.PHASECHK.TRANS64.TRYWAIT P0, [R0+URZ+0x50], R2 ;  /* 0x00005002000065a7 */ /* 0x000ea200080011ff */
[----:B------:R-:W-:Y:S01]  /*6750*/  BSSY B1, `(.L_x_101) ;  /* 0x0000021000017945 */ /* 0x000fe20003800000 */
[----:B--2---:R-:W-:Y:S03]  /*6760*/  @P6 SEL R115, RZ, 0x1, !P0 ;  /* 0x00000001ff736807 */ /* 0x004fe60004000000 */
[----:B------:R-:W-:Y:S05]  /*6770*/  @!P6 BRA `(.L_x_102) ;  /* 0x000000000078e947 */ /* 0x000fea0003800000 */
[----:B------:R-:W-:Y:S01]  /*6780*/  ISETP.NE.AND P1, PT, R116, RZ, PT ;  /* 0x000000ff7400720c */ /* 0x000fe20003f25270 */
[----:B------:R-:W-:Y:S01]  /*6790*/  BSSY B0, `(.L_x_103) ;  /* 0x0000009000007945 */ /* 0x000fe20003800000 */
[----:B------:R-:W-:Y:S11]  /*67a0*/  ISETP.NE.AND P0, PT, R115, RZ, PT ;  /* 0x000000ff7300720c */ /* 0x000ff60003f05270 */
[----:B------:R-:W-:Y:S05]  /*67b0*/  @P1 IMAD R2, R105, 0x1000, R100 ;  /* 0x0000100069021824 */ /* 0x000fea00078e0264 */
[----:B------:R-:W-:Y:S05]  /*67c0*/  @P1 IADD3 R4, PT, PT, R2, UR49, RZ ;  /* 0x0000003102041c10 */ /* 0x000fea000fffe0ff */
[----:B------:R-:W-:Y:S01]  /*67d0*/  @P1 IMAD.IADD R4, R4, 0x1, R117 ;  /* 0x0000000104041824 */ /* 0x000fe200078e0275 */
[----:B------:R-:W-:Y:S06]  /*67e0*/  @P0 BRA `(.L_x_104) ;  /* 0x00000000000c0947 */ /* 0x000fec0003800000 */
[----:B------:R-:W-:Y:S04]  /*67f0*/  SHF.L.U32 R3, R104, 0x1f, RZ ;  /* 0x0000001f68037819 */ /* 0x000fe800000006ff */
[----:B------:R-:W2:Y:S02]  /*6800*/  SYNCS.PHASECHK.TRANS64.TRYWAIT P0, [R0+URZ+0x50], R3 ;  /* 0x00005003000075a7 */ /* 0x000ea400080011ff */
[----:B--2---:R-:W-:Y:S05]  /*6810*/  @!P0 BRA `(.L_x_105) ;  /* 0x0000003000e48947 */ /* 0x004fea0003800000 */
.L_x_104:
[----:B------:R-:W-:Y:S05]  /*6820*/  BSYNC B0 ;  /* 0x0000000000007941 */ /* 0x000fea0003800000 */
.L_x_103:
[----:B------:R-:W-:Y:S01]  /*6830*/  ISETP.NE.AND P0, PT, R116, RZ, PT ;  /* 0x000000ff7400720c */ /* 0x000fe20003f05270 */
[----:B------:R-:W-:Y:S11]  /*6840*/  VIADD R105, R105, 0x1 ;  /* 0x0000000169697836 */ /* 0x000ff60000000000 */
[----:B------:R-:W-:Y:S01]  /*6850*/  @!UPT UIADD3 URZ, UPT, UPT, URZ, URZ, URZ ;  /* 0x000000fffffff290 */ /* 0x000fe2000fffe0ff */
[----:B------:R3:W4:Y:S04]  /*6860*/  @P0 LDS.128 R80, [R2+UR49+0x200] ;  /* 0x0002003102500984 */ /* 0x0007280008000c00 */
[----:B------:R1:W1:Y:S01]  /*6870*/  @P0 LDS.128 R84, [R4+0x210] ;  /* 0x0002100004540984 */ /* 0x0002620000000c00 */
        /* <DEDUP_REMOVED lines=8> */
[----:B---3--:R-:W-:Y:S02]  /*6900*/  VIADD R2, R0, 0x70 ;  /* 0x0000007000027836 */ /* 0x008fe40000000000 */
[----:B--2---:R-:W-:Y:S05]  /*6910*/  IMAD.U32 R0, RZ, RZ, UR37 ;  /* 0x00000025ff007e24 */ /* 0x004fea000f8e00ff */
[----:B------:R-:W-:Y:S04]  /*6920*/  PRMT R0, R0, 0x654, R2 ;  /* 0x0000065400007816 */ /* 0x000fe80000000002 */
[----:B-----5:R2:W-:Y:S02]  /*6930*/  SYNCS.ARRIVE.TRANS64.RED.A1T0 RZ, [R0+URZ], RZ ;  /* 0x000000ff00ff79a7 */ /* 0x0205e400081004ff */
[----:B--2---:R-:W-:Y:S04]  /*6940*/  SEL R0, RZ, 0x1, P0 ;  /* 0x00000001ff007807 */ /* 0x004fe80000000000 */
[----:B-1--4-:R-:W-:Y:S02]  /*6950*/  LOP3.LUT R104, R104, R0, RZ, 0x3c, !PT ;  /* 0x0000000068687212 */ /* 0x012fe400078e3cff */
.L_x_102:
[----:B------:R-:W-:Y:S05]  /*6960*/  BSYNC B1 ;  /* 0x0000000000017941 */ /* 0x000fea0003800000 */
.L_x_101:
[----:B------:R-:W-:Y:S05]  /*6970*/  VIADD R0, R48, 0x40 ;  /* 0x0000004030007836 */ /* 0x000fea0000000000 */
[----:B------:R-:W-:Y:S04]  /*6980*/  SHF.R.U32.HI R0, RZ, 0x15, R0 ;  /* 0x00000015ff007819 */ /* 0x000fe80000011600 */
[----:B------:R-:W-:Y:S11]  /*6990*/  LOP3.LUT P0, RZ, R0, 0x3, R101, 0x48, !PT ;  /* 0x0000000300ff7812 */ /* 0x000ff60007804865 */
[----:B------:R-:W-:Y:S02]  /*69a0*/  @!UPT UIADD3 URZ, UPT, UPT, URZ, URZ, URZ ;  /* 0x000000fffffff290 */ /* 0x000fe4000fffe0ff */
[----:B------:R-:W-:Y:S05]  /*69b0*/  @!P0 BRA `(.L_x_106) ;  /* 0x0000000000408947 */ /* 0x000fea0003800000 */
[----:B------:R-:W2:Y:S01]  /*69c0*/  LDCU.64 UR8, c[0x4][0x78] ;  /* 0x01000f00ff0877ac */ /* 0x000ea20008000a00 */
[----:B------:R-:W-:Y:S01]  /*69d0*/  MOV R3, 0x0 ;  /* 0x0000000000037802 */ /* 0x000fe20000000f00 */
[----:B------:R-:W-:Y:S02]  /*69e0*/  HFMA2 R12, -RZ, RZ, 0, 5.9604644775390625e-08 ;  /* 0x00000001ff0c7431 */ /* 0x000fe400000001ff */
[----:B------:R-:W-:Y:S02]  /*69f0*/  IMAD.MOV.U32 R8, RZ, RZ, 0x192 ;  /* 0x00000192ff087424 */ /* 0x000fe400078e00ff */
[----:B------:R-:W-:Y:S01]  /*6a00*/  IMAD.MOV.U32 R13, RZ, RZ, RZ ;  /* 0x000000ffff0d7224 */ /* 0x000fe200078e00ff */
[----:B------:R-:W3:Y:S01]  /*6a10*/  LDCU.64 UR6, c[0x4][0x80] ;  /* 0x01001000ff0677ac */ /* 0x000ee20008000a00 */
[----:B------:R-:W4:Y:S01]  /*6a20*/  LDC.64 R2, c[0x4][R3] ;  /* 0x0100000003027b82 */ /* 0x000f220000000a00 */
[----:B------:R-:W5:Y:S01]  /*6a30*/  LDCU.64 UR4, c[0x4][0x18] ;  /* 0x01000300ff0477ac */ /* 0x000f620008000a00 */
[----:B--2---:R-:W-:Y:S01]  /*6a40*/  MOV R5, UR9 ;  /* 0x0000000900057c02 */ /* 0x004fe20008000f00 */
[----:B------:R-:W-:Y:S01]  /*6a50*/  IMAD.U32 R4, RZ, RZ, UR8 ;  /* 0x00000008ff047e24 */ /* 0x000fe2000f8e00ff */
[----:B---3--:R-:W-:Y:S01]  /*6a60*/  MOV R7, UR7 ;  /* 0x0000000700077c02 */ /* 0x008fe20008000f00 */
[----:B------:R-:W-:Y:S01]  /*6a70*/  IMAD.U32 R6, RZ, RZ, UR6 ;  /* 0x00000006ff067e24 */ /* 0x000fe2000f8e00ff */
[----:B-----5:R-:W-:Y:S01]  /*6a80*/  MOV R11, UR5 ;  /* 0x00000005000b7c02 */ /* 0x020fe20008000f00 */
[----:B------:R-:W-:Y:S02]  /*6a90*/  IMAD.U32 R10, RZ, RZ, UR4 ;  /* 0x00000004ff0a7e24 */ /* 0x000fe4000f8e00ff */
[----:B------:R-:W-:Y:S07]  /*6aa0*/  LEPC R20, `(.L_x_106) ;  /* 0x000000001014794e */ /* 0x000fee0000000000 */
[----:B-1--4-:R-:W-:Y:S05]  /*6ab0*/  CALL.ABS.NOINC R2 ;  /* 0x0000000002007343 */ /* 0x012fea0003c00000 */
.L_x_106:
[-C--:B------:R-:W-:Y:S01]  /*6ac0*/  F2FP.F16.E5M2.UNPACK_B R0, R81.reuse ;  /* 0x00000051ff00723e */ /* 0x080fe200020004ff */
[----:B------:R-:W-:Y:S05]  /*6ad0*/  WARPSYNC.ALL ;  /* 0x0000000000007948 */ /* 0x000fea0003800000 */
[----:B------:R-:W-:Y:S01]  /*6ae0*/  R2UR UR4, R48 ;  /* 0x00000000300472ca */ /* 0x000fe200000e0000 */
[--C-:B------:R-:W-:Y:S01]  /*6af0*/  HADD2.F32 R54, -RZ, R0.reuse.H0_H0 ;  /* 0x20000000ff367230 */ /* 0x100fe20000004100 */
[-C--:B------:R-:W-:Y:S01]  /*6b00*/  F2FP.F16.E5M2.UNPACK_B R2, R80.reuse.H1 ;  /* 0x00000050ff02723e */ /* 0x080fe200030004ff */
[----:B------:R-:W-:Y:S01]  /*6b10*/  HADD2.F32 R55, -RZ, R0.H1_H1 ;  /* 0x30000000ff377230 */ /* 0x000fe20000004100 */
[----:B------:R-:W-:Y:S01]  /*6b20*/  F2FP.F16.E5M2.UNPACK_B R0, R81.H1 ;  /* 0x00000051ff00723e */ /* 0x000fe200030004ff */
[----:B------:R-:W-:Y:S01]  /*6b30*/  BSSY.RECONVERGENT B0, `(.L_x_107) ;  /* 0x0000095000007945 */ /* 0x000fe20003800200 */
[----:B------:R-:W-:Y:S01]  /*6b40*/  F2FP.F16.E5M2.UNPACK_B R3, R80 ;  /* 0x00000050ff03723e */ /* 0x000fe200020004ff */
[----:B------:R-:W-:Y:S01]  /*6b50*/  HADD2.F32 R52, -RZ, R2.H0_H0 ;  /* 0x20000002ff347230 */ /* 0x000fe20000004100 */
[----:B------:R-:W-:Y:S01]  /*6b60*/  ISETP.NE.AND P0, PT, R110, RZ, PT ;  /* 0x000000ff6e00720c */ /* 0x000fe20003f05270 */
[--C-:B------:R-:W-:Y:S01]  /*6b70*/  HADD2.F32 R56, -RZ, R0.reuse.H0_H0 ;  /* 0x20000000ff387230 */ /* 0x100fe20000004100 */
[----:B------:R-:W-:Y:S01]  /*6b80*/  ISETP.NE.AND P6, PT, R118, RZ, PT ;  /* 0x000000ff7600720c */ /* 0x000fe20003fc5270 */
[----:B------:R-:W-:Y:S01]  /*6b90*/  HADD2.F32 R57, -RZ, R0.H1_H1 ;  /* 0x30000000ff397230 */ /* 0x000fe20000004100 */
[-C--:B------:R-:W-:Y:S01]  /*6ba0*/  F2FP.F16.E5M2.UNPACK_B R0, R83.reuse ;  /* 0x00000053ff00723e */ /* 0x080fe200020004ff */
[----:B-1----:R-:W-:Y:S01]  /*6bb0*/  LDTM.16dp32bit_t0_t15.x32 R4, tmem[UR4+0x40] ;  /* 0x00004004000479ee */ /* 0x002fe20008a80000 */
[----:B------:R-:W1:Y:S01]  /*6bc0*/  LDTM.16dp32bit_t16_t31.x32 R4, tmem[UR4+0x60] ;  /* 0x00006004000479ee */ /* 0x000e620008aa0000 */
[----:B------:R-:W-:Y:S01]  /*6bd0*/  HADD2.F32 R53, -RZ, R2.H1_H1 ;  /* 0x30000002ff357230 */ /* 0x000fe20000004100 */
[----:B------:R-:W-:Y:S01]  /*6be0*/  F2FP.F16.E5M2.UNPACK_B R2, R82.H1 ;  /* 0x00000052ff02723e */ /* 0x000fe200030004ff */
[--C-:B------:R-:W-:Y:S02]  /*6bf0*/  HADD2.F32 R50, -RZ, R3.reuse.H0_H0 ;  /* 0x20000003ff327230 */ /* 0x100fe40000004100 */
[--C-:B------:R-:W-:Y:S02]  /*6c00*/  HADD2.F32 R62, -RZ, R0.reuse.H0_H0 ;  /* 0x20000000ff3e7230 */ /* 0x100fe40000004100 */
[----:B------:R-:W-:Y:S01]  /*6c10*/  HADD2.F32 R63, -RZ, R0.H1_H1 ;  /* 0x30000000ff3f7230 */ /* 0x000fe20000004100 */
[----:B------:R-:W-:Y:S01]  /*6c20*/  F2FP.F16.E5M2.UNPACK_B R0, R84.H1 ;  /* 0x00000054ff00723e */ /* 0x000fe200030004ff */
[--C-:B------:R-:W-:Y:S02]  /*6c30*/  HADD2.F32 R60, -RZ, R2.reuse.H0_H0 ;  /* 0x20000002ff3c7230 */ /* 0x100fe40000004100 */
[----:B------:R-:W-:Y:S01]  /*6c40*/  HADD2.F32 R61, -RZ, R2.H1_H1 ;  /* 0x30000002ff3d7230 */ /* 0x000fe20000004100 */
[----:B------:R-:W-:Y:S01]  /*6c50*/  F2FP.F16.E5M2.UNPACK_B R2, R83.H1 ;  /* 0x00000053ff02723e */ /* 0x000fe200030004ff */
[----:B------:R-:W-:Y:S01]  /*6c60*/  HADD2.F32 R51, -RZ, R3.H1_H1 ;  /* 0x30000003ff337230 */ /* 0x000fe20000004100 */
[----:B------:R-:W-:Y:S01]  /*6c70*/  F2FP.F16.E5M2.UNPACK_B R3, R82 ;  /* 0x00000052ff03723e */ /* 0x000fe200020004ff */
[--C-:B------:R-:W-:Y:S02]  /*6c80*/  HADD2.F32 R68, -RZ, R0.reuse.H0_H0 ;  /* 0x20000000ff447230 */ /* 0x100fe40000004100 */
[----:B------:R-:W-:Y:S01]  /*6c90*/  HADD2.F32 R69, -RZ, R0.H1_H1 ;  /* 0x30000000ff457230 */ /* 0x000fe20000004100 */
[-C--:B------:R-:W-:Y:S01]  /*6ca0*/  F2FP.F16.E5M2.UNPACK_B R0, R85.reuse.H1 ;  /* 0x00000055ff00723e */ /* 0x080fe200030004ff */
[--C-:B------:R-:W-:Y:S02]  /*6cb0*/  HADD2.F32 R64, -RZ, R2.reuse.H0_H0 ;  /* 0x20000002ff407230 */ /* 0x100fe40000004100 */
[----:B------:R-:W-:Y:S01]  /*6cc0*/  HADD2.F32 R65, -RZ, R2.H1_H1 ;  /* 0x30000002ff417230 */ /* 0x000fe20000004100 */
[----:B------:R-:W-:Y:S01]  /*6cd0*/  F2FP.F16.E5M2.UNPACK_B R2, R85 ;  /* 0x00000055ff02723e */ /* 0x000fe200020004ff */
[--C-:B------:R-:W-:Y:S02]  /*6ce0*/  HADD2.F32 R58, -RZ, R3.reuse.H0_H0 ;  /* 0x20000003ff3a7230 */ /* 0x100fe40000004100 */
[C---:B-1----:R-:W-:Y:S01]  /*6cf0*/  FMUL R7, R47.reuse, R7 ;  /* 0x000000072f077220 */ /* 0x042fe20000400000 */
[----:B------:R-:W-:Y:S01]  /*6d00*/  HADD2.F32 R59, -RZ, R3.H1_H1 ;  /* 0x30000003ff3b7230 */ /* 0x000fe20000004100 */
[----:B------:R-:W-:Y:S01]  /*6d10*/  F2FP.F16.E5M2.UNPACK_B R3, R84 ;  /* 0x00000054ff03723e */ /* 0x000fe200020004ff */
[--C-:B------:R-:W-:Y:S02]  /*6d20*/  HADD2.F32 R72, -RZ, R0.reuse.H0_H0 ;  /* 0x20000000ff487230 */ /* 0x100fe40000004100 */
[C---:B------:R-:W-:Y:S01]  /*6d30*/  FMUL R11, R47.reuse, R11 ;  /* 0x0000000b2f0b7220 */ /* 0x040fe20000400000 */
[----:B------:R-:W-:Y:S01]  /*6d40*/  HADD2.F32 R73, -RZ, R0.H1_H1 ;  /* 0x30000000ff497230 */ /* 0x000fe20000004100 */
[----:B------:R-:W-:Y:S01]  /*6d50*/  F2FP.F16.E5M2.UNPACK_B R0, R87 ;  /* 0x00000057ff00723e */ /* 0x000fe200020004ff */
[--C-:B------:R-:W-:Y:S02]  /*6d60*/  HADD2.F32 R70, -RZ, R2.reuse.H0_H0 ;  /* 0x20000002ff467230 */ /* 0x100fe40000004100 */
[C---:B------:R-:W-:Y:S01]  /*6d70*/  FMUL R15, R47.reuse, R15 ;  /* 0x0000000f2f0f7220 */ /* 0x040fe20000400000 */
[----:B------:R-:W-:Y:S01]  /*6d80*/  HADD2.F32 R71, -RZ, R2.H1_H1 ;  /* 0x30000002ff477230 */ /* 0x000fe20000004100 */
[-C--:B------:R-:W-:Y:S01]  /*6d90*/  F2FP.F16.E5M2.UNPACK_B R2, R86.reuse.H1 ;  /* 0x00000056ff02723e */ /* 0x080fe200030004ff */
[--C-:B------:R-:W-:Y:S02]  /*6da0*/  HADD2.F32 R66, -RZ, R3.reuse.H0_H0 ;  /* 0x20000003ff427230 */ /* 0x100fe40000004100 */
[----:B------:R-:W-:Y:S01]  /*6db0*/  HADD2.F32 R67, -RZ, R3.H1_H1 ;  /* 0x30000003ff437230 */ /* 0x000fe20000004100 */
[----:B------:R-:W-:Y:S01]  /*6dc0*/  F2FP.F16.E5M2.UNPACK_B R3, R86 ;  /* 0x00000056ff03723e */ /* 0x000fe200020004ff */
[--C-:B------:R-:W-:Y:S02]  /*6dd0*/  HADD2.F32 R78, -RZ, R0.reuse.H0_H0 ;  /* 0x20000000ff4e7230 */ /* 0x100fe40000004100 */
[----:B------:R-:W-:Y:S02]  /*6de0*/  HADD2.F32 R79, -RZ, R0.H1_H1 ;  /* 0x30000000ff4f7230 */ /* 0x000fe40000004100 */
[C---:B------:R-:W-:Y:S01]  /*6df0*/  FMUL R0, R47.reuse, R4 ;  /* 0x000000042f007220 */ /* 0x040fe20000400000 */
[--C-:B------:R-:W-:Y:S02]  /*6e00*/  HADD2.F32 R76, -RZ, R2.reuse.H0_H0 ;  /* 0x20000002ff4c7230 */ /* 0x100fe40000004100 */
[----:B------:R-:W-:Y:S01]  /*6e10*/  FMUL R4, R47, R8 ;  /* 0x000000082f047220 */ /* 0x000fe20000400000 */
[----:B------:R-:W-:Y:S02]  /*6e20*/  HADD2.F32 R77, -RZ, R2.H1_H1 ;  /* 0x30000002ff4d7230 */ /* 0x000fe40000004100 */
[----:B------:R-:W-:Y:S01]  /*6e30*/  FFMA R0, R49, R50, R0 ;  /* 0x0000003231007223 */ /* 0x000fe20000000000 */
[--C-:B------:R-:W-:Y:S02]  /*6e40*/  HADD2.F32 R74, -RZ, R3.reuse.H0_H0 ;  /* 0x20000003ff4a7230 */ /* 0x100fe40000004100 */
[C---:B------:R-:W-:Y:S01]  /*6e50*/  FMUL R2, R47.reuse, R5 ;  /* 0x000000052f027220 */ /* 0x040fe20000400000 */
[----:B------:R-:W-:Y:S02]  /*6e60*/  HADD2.F32 R75, -RZ, R3.H1_H1 ;  /* 0x30000003ff4b7230 */ /* 0x000fe40000004100 */
[C---:B------:R-:W-:Y:S01]  /*6e70*/  FMUL R5, R47.reuse, R9 ;  /* 0x000000092f057220 */ /* 0x040fe20000400000 */
[----:B------:R-:W-:Y:S01]  /*6e80*/  FMUL R8, R47, R12 ;  /* 0x0000000c2f087220 */ /* 0x000fe20000400000 */
[----:B------:R-:W-:Y:S01]  /*6e90*/  FFMA R2, R49, R51, R2 ;  /* 0x0000003331027223 */ /* 0x000fe20000000002 */
[C---:B------:R-:W-:Y:S01]  /*6ea0*/  FMUL R9, R47.reuse, R13 ;  /* 0x0000000d2f097220 */ /* 0x040fe20000400000 */
[C---:B------:R-:W-:Y:S01]  /*6eb0*/  FMUL R12, R47.reuse, R21 ;  /* 0x000000152f0c7220 */ /* 0x040fe20000400000 */
[C---:B------:R-:W-:Y:S01]  /*6ec0*/  FMUL R21, R47.reuse, R30 ;  /* 0x0000001e2f157220 */ /* 0x040fe20000400000 */
[C---:B------:R-:W-:Y:S01]  /*6ed0*/  FMUL R13, R47.reuse, R22 ;  /* 0x000000162f0d7220 */ /* 0x040fe20000400000 */
[C---:B------:R-:W-:Y:S01]  /*6ee0*/  FMUL R22, R47.reuse, R31 ;  /* 0x0000001f2f167220 */ /* 0x040fe20000400000 */
        /* <DEDUP_REMOVED lines=8> */
[C---:B------:R-:W-:Y:S01]  /*6f70*/  FFMA R6, R49.reuse, R56, R6 ;  /* 0x0000003831067223 */ /* 0x040fe20000000006 */
[C---:B------:R-:W-:Y:S01]  /*6f80*/  FFMA R11, R49.reuse, R57, R11 ;  /* 0x00000039310b7223 */ /* 0x040fe2000000000b */
[C---:B------:R-:W-:Y:S01]  /*6f90*/  FFMA R8, R49.reuse, R58, R8 ;  /* 0x0000003a31087223 */ /* 0x040fe20000000008 */
[----:B------:R-:W-:Y:S01]  /*6fa0*/  FFMA R9, R49, R59, R9 ;  /* 0x0000003b31097223 */ /* 0x000fe20000000009 */
[----:B------:R-:W-:Y:S01]  /*6fb0*/  F2FP.SATFINITE.E5M2.F32.PACK_AB_MERGE_C R52, R7, R3, RZ ;  /* 0x000000030734723e */ /* 0x000fe200048060ff */
[----:B------:R-:W-:Y:S01]  /*6fc0*/  FFMA R10, R49, R60, R10 ;  /* 0x0000003c310a7223 */ /* 0x000fe2000000000a */
[----:B------:R-:W-:Y:S01]  /*6fd0*/  F2FP.SATFINITE.E5M2.F32.PACK_AB_MERGE_C R53, R11, R6, RZ ;  /* 0x000000060b35723e */ /* 0x000fe200048060ff */
[----:B------:R-:W-:Y:S01]  /*6fe0*/  FFMA R15, R49, R61, R15 ;  /* 0x0000003d310f7223 */ /* 0x000fe2000000000f */
[C---:B------:R-:W-:Y:S01]  /*6ff0*/  FMUL R3, R47.reuse, R16 ;  /* 0x000000102f037220 */ /* 0x040fe20000400000 */
[C---:B------:R-:W-:Y:S01]  /*7000*/  FMUL R6, R47.reuse, R17 ;  /* 0x000000112f067220 */ /* 0x040fe20000400000 */
[----:B------:R-:W-:Y:S01]  /*7010*/  F2FP.F16.E5M2.UNPACK_B R51, R87.H1 ;  /* 0x00000057ff33723e */ /* 0x000fe200030004ff */
[----:B------:R-:W-:Y:S01]  /*7020*/  FMUL R11, R47, R20 ;  /* 0x000000142f0b7220 */ /* 0x000fe20000400000 */
[----:B------:R-:W-:Y:S01]  /*7030*/  F2FP.SATFINITE.E5M2.F32.PACK_AB_MERGE_C R54, R15, R10, RZ ;  /* 0x0000000a0f36723e */ /* 0x000fe200048060ff */
[C---:B------:R-:W-:Y:S01]  /*7040*/  FFMA R3, R49.reuse, R62, R3 ;  /* 0x0000003e31037223 */ /* 0x040fe20000000003 */
[----:B------:R-:W-:Y:S01]  /*7050*/  FFMA R6, R49, R63, R6 ;  /* 0x0000003f31067223 */ /* 0x000fe20000000006 */
[----:B------:R-:W-:Y:S01]  /*7060*/  FMUL R20, R47, R29 ;  /* 0x0000001d2f147220 */ /* 0x000fe20000400000 */
[----:B------:R-:W-:Y:S01]  /*7070*/  F2FP.SATFINITE.E5M2.F32.PACK_AB_MERGE_C R29, R5, R4, R53 ;  /* 0x00000004051d723e */ /* 0x000fe20004806035 */
[----:B------:R-:W-:Y:S01]  /*7080*/  FMUL R10, R47, R19 ;  /* 0x000000132f0a7220 */ /* 0x000fe20000400000 */
[----:B------:R-:W-:Y:S01]  /*7090*/  F2FP.SATFINITE.E5M2.F32.PACK_AB_MERGE_C R30, R9, R8, R54 ;  /* 0x00000008091e723e */ /* 0x000fe20004806036 */
        /* <DEDUP_REMOVED lines=10> */
[----:B------:R-:W-:Y:S01]  /*7140*/  FFMA R14, R49, R69, R14 ;  /* 0x00000045310e7223 */ /* 0x000fe2000000000e */
[----:B------:R-:W-:Y:S01]  /*7150*/  FMUL R18, R47, R27 ;  /* 0x0000001b2f127220 */ /* 0x000fe20000400000 */
[C---:B------:R-:W-:Y:S01]  /*7160*/  FFMA R15, R49.reuse, R70, R15 ;  /* 0x00000046310f7223 */ /* 0x040fe2000000000f */
[C---:B------:R-:W-:Y:S01]  /*7170*/  FFMA R16, R49.reuse, R71, R16 ;  /* 0x0000004731107223 */ /* 0x040fe20000000010 */
[C---:B------:R-:W-:Y:S01]  /*7180*/  FFMA R17, R49.reuse, R72, R17 ;  /* 0x0000004831117223 */ /* 0x040fe20000000011 */
[C---:B------:R-:W-:Y:S01]  /*7190*/  FFMA R18, R49.reuse, R73, R18 ;  /* 0x0000004931127223 */ /* 0x040fe20000000012 */
[----:B------:R-:W-:Y:S01]  /*71a0*/  FFMA R19, R49, R74, R19 ;  /* 0x0000004a31137223 */ /* 0x000fe20000000013 */
[----:B------:R-:W-:Y:S01]  /*71b0*/  FMUL R23, R47, R32 ;  /* 0x000000202f177220 */ /* 0x000fe20000400000 */
[----:B------:R-:W-:Y:S01]  /*71c0*/  FFMA R20, R49, R75, R20 ;  /* 0x0000004b31147223 */ /* 0x000fe20000000014 */
[----:B------:R-:W-:Y:S01]  /*71d0*/  FMUL R24, R47, R33 ;  /* 0x000000212f187220 */ /* 0x000fe20000400000 */
[--C-:B------:R-:W-:Y:S02]  /*71e0*/  HADD2.F32 R50, -RZ, R51.reuse.H0_H0 ;  /* 0x20000033ff327230 */ /* 0x100fe40000004100 */
[----:B------:R-:W-:Y:S01]  /*71f0*/  FFMA R21, R49, R76, R21 ;  /* 0x0000004c31157223 */ /* 0x000fe20000000015 */
[----:B------:R-:W-:Y:S02]  /*7200*/  HADD2.F32 R51, -RZ, R51.H1_H1 ;  /* 0x30000033ff337230 */ /* 0x000fe40000004100 */
[----:B------:R-:W-:Y:S01]  /*7210*/  FMUL R25, R47, R34 ;  /* 0x000000222f197220 */ /* 0x000fe20000400000 */
[----:B------:R-:W-:Y:S01]  /*7220*/  FFMA R22, R49, R77, R22 ;  /* 0x0000004d31167223 */ /* 0x000fe20000000016 */
[----:B------:R-:W-:Y:S01]  /*7230*/  FMUL R26, R47, R35 ;  /* 0x000000232f1a7220 */ /* 0x000fe20000400000 */
[----:B------:R-:W-:Y:S01]  /*7240*/  F2FP.SATFINITE.E5M2.F32.PACK_AB_MERGE_C R7, R10, R7, RZ ;  /* 0x000000070a07723e */ /* 0x000fe200048060ff */
[C---:B------:R-:W-:Y:S01]  /*7250*/  FFMA R23, R49.reuse, R78, R23 ;  /* 0x0000004e31177223 */ /* 0x040fe20000000017 */
[C---:B------:R-:W-:Y:S01]  /*7260*/  FFMA R24, R49.reuse, R79, R24 ;  /* 0x0000004f31187223 */ /* 0x040fe20000000018 */
[C---:B------:R-:W-:Y:S01]  /*7270*/  FFMA R25, R49.reuse, R50, R25 ;  /* 0x0000003231197223 */ /* 0x040fe20000000019 */
[----:B------:R-:W-:Y:S01]  /*7280*/  FFMA R26, R49, R51, R26 ;  /* 0x00000033311a7223 */ /* 0x000fe2000000001a */
[----:B------:R-:W-:Y:S02]  /*7290*/  F2FP.SATFINITE.E5M2.F32.PACK_AB_MERGE_C R28, R2, R0, R52 ;  /* 0x00000000021c723e */ /* 0x000fe40004806034 */
[----:B------:R-:W-:Y:S02]  /*72a0*/  F2FP.SATFINITE.E5M2.F32.PACK_AB_MERGE_C R31, R6, R3, R7 ;  /* 0x00000003061f723e */ /* 0x000fe40004806007 */
[----:B------:R-:W-:Y:S02]  /*72b0*/  F2FP.SATFINITE.E5M2.F32.PACK_AB_MERGE_C R13, R14, R13, RZ ;  /* 0x0000000d0e0d723e */ /* 0x000fe400048060ff */
[----:B------:R-:W-:Y:S01]  /*72c0*/  F2FP.SATFINITE.E5M2.F32.PACK_AB_MERGE_C R17, R18, R17, RZ ;  /* 0x000000111211723e */ /* 0x000fe200048060ff */
[----:B------:R1:W-:Y:S01]  /*72d0*/  STS.128 [R100+UR49+0x5200], R28 ;  /* 0x0052001c64007988 */ /* 0x0003e20008000c31 */
[----:B------:R-:W-:Y:S02]  /*72e0*/  F2FP.SATFINITE.E5M2.F32.PACK_AB_MERGE_C R14, R22, R21, RZ ;  /* 0x00000015160e723e */ /* 0x000fe400048060ff */
[----:B------:R-:W-:Y:S02]  /*72f0*/  F2FP.SATFINITE.E5M2.F32.PACK_AB_MERGE_C R25, R26, R25, RZ ;  /* 0x000000191a19723e */ /* 0x000fe400048060ff */
[----:B------:R-:W-:Y:S02]  /*7300*/  F2FP.SATFINITE.E5M2.F32.PACK_AB_MERGE_C R12, R12, R11, R13 ;  /* 0x0000000b0c0c723e */ /* 0x000fe4000480600d */
[----:B------:R-:W-:Y:S02]  /*7310*/  F2FP.SATFINITE.E5M2.F32.PACK_AB_MERGE_C R13, R16, R15, R17 ;  /* 0x0000000f100d723e */ /* 0x000fe40004806011 */
        /* <DEDUP_REMOVED lines=13> */
[----:B------:R-:W-:Y:S02]  /*73f0*/  UIADD3 UR8, UP0, UPT, UR52, 0x680, URZ ;  /* 0x0000068034087890 */ /* 0x000fe4000ff1e0ff */
[----:B------:R-:W-:Y:S02]  /*7400*/  UIADD3 UR5, UPT, UPT, UR41, 0x40, URZ ;  /* 0x0000004029057890 */ /* 0x000fe4000fffe0ff */
[----:B------:R-:W-:Y:S02]  /*7410*/  UIADD3 UR4, UPT, UPT, UR49, 0x5200, URZ ;  /* 0x0000520031047890 */ /* 0x000fe4000fffe0ff */
[----:B------:R-:W-:Y:S01]  /*7420*/  UIADD3.X UR9, UPT, UPT, URZ, UR53, URZ, UP0, !UPT ;  /* 0x00000035ff097290 */ /* 0x000fe200087fe4ff */
[----:B------:R-:W-:Y:S01]  /*7430*/  UMOV UR6, UR42 ;  /* 0x0000002a00067c82 */ /* 0x000fe20008000000 */
[----:B------:R-:W-:Y:S07]  /*7440*/  UMOV UR7, UR36 ;  /* 0x0000002400077c82 */ /* 0x000fee0008000000 */
[----:B------:R2:W-:Y:S01]  /*7450*/  UTMASTG.3D [UR4], [UR8] ;  /* 0x00000004080073b5 */ /* 0x0005e20008010000 */
[----:B------:R0:W-:Y:S01]  /*7460*/  UTMACMDFLUSH ;  /* 0x00000000000079b7 */ /* 0x0001e20000000000 */
[----:B--2---:R-:W-:Y:S04]  /*7470*/  DEPBAR.LE SB0, 0x1 ;  /* 0x000080400000791a */ /* 0x004fe80000000000 */
.L_x_108:
[----:B------:R-:W-:Y:S05]  /*7480*/  BSYNC.RECONVERGENT B0 ;  /* 0x0000000000007941 */ /* 0x000fea0003800200 */
.L_x_107:
        /* <DEDUP_REMOVED lines=15> */
.L_x_112:
[----:B------:R-:W-:Y:S05]  /*7580*/  BSYNC B0 ;  /* 0x0000000000007941 */ /* 0x000fea0003800000 */
.L_x_111:
[----:B------:R-:W-:Y:S01]  /*7590*/  ISETP.NE.AND P0, PT, R116, RZ, PT ;  /* 0x000000ff7400720c */ /* 0x000fe20003f05270 */
[----:B------:R-:W-:Y:S11]  /*75a0*/  VIADD R105, R105, 0x1 ;  /* 0x0000000169697836 */ /* 0x000ff60000000000 */
[----:B------:R-:W-:Y:S01]  /*75b0*/  @!UPT UIADD3 URZ, UPT, UPT, URZ, URZ, URZ ;  /* 0x000000fffffff290 */ /* 0x000fe2000fffe0ff */
[----:B------:R3:W4:Y:S04]  /*75c0*/  @P0 LDS.128 R84, [R2+0x210] ;  /* 0x0002100002540984 */ /* 0x0007280000000c00 */
[----:B------:R1:W1:Y:S01]  /*75d0*/  @P0 LDS.128 R80, [R3+UR49+0x200] ;  /* 0x0002003103500984 */ /* 0x0002620008000c00 */
        /* <DEDUP_REMOVED lines=14> */
.L_x_110:
[----:B------:R-:W-:Y:S05]  /*76c0*/  BSYNC B1 ;  /* 0x0000000000017941 */ /* 0x000fea0003800000 */
.L_x_109:
[----:B------:R-:W-:Y:S05]  /*76d0*/  VIADD R0, R48, 0x80 ;  /* 0x0000008030007836 */ /* 0x000fea0000000000 */
[----:B------:R-:W-:Y:S04]  /*76e0*/  SHF.R.U32.HI R0, RZ, 0x15, R0 ;  /* 0x00000015ff007819 */ /* 0x000fe80000011600 */
[----:B------:R-:W-:Y:S11]  /*76f0*/  LOP3.LUT P0, RZ, R0, 0x3, R101, 0x48, !PT ;  /* 0x0000000300ff7812 */ /* 0x000ff60007804865 */
[----:B------:R-:W-:Y:S02]  /*7700*/  @!UPT UIADD3 URZ, UPT, UPT, URZ, URZ, URZ ;  /* 0x000000fffffff290 */ /* 0x000fe4000fffe0ff */
[----:B------:R-:W-:Y:S05]  /*7710*/  @!P0 BRA `(.L_x_114) ;  /* 0x0000000000408947 */ /* 0x000fea0003800000 */
[----:B------:R-:W2:Y:S01]  /*7720*/  LDCU.64 UR8, c[0x4][0x78] ;  /* 0x01000f00ff0877ac */ /* 0x000ea20008000a00 */
[----:B------:R-:W-:Y:S01]  /*7730*/  MOV R3, 0x0 ;  /* 0x0000000000037802 */ /* 0x000fe20000000f00 */
[----:B-1----:R-:W-:Y:S02]  /*7740*/  HFMA2 R12, -RZ, RZ, 0, 5.9604644775390625e-08 ;  /* 0x00000001ff0c7431 */ /* 0x002fe400000001ff */
[----:B------:R-:W-:Y:S02]  /*7750*/  IMAD.MOV.U32 R8, RZ, RZ, 0x192 ;  /* 0x00000192ff087424 */ /* 0x000fe400078e00ff */
[----:B------:R-:W-:Y:S01]  /*7760*/  IMAD.MOV.U32 R13, RZ, RZ, RZ ;  /* 0x000000ffff0d7224 */ /* 0x000fe200078e00ff */
[----:B------:R-:W1:Y:S01]  /*7770*/  LDCU.64 UR6, c[0x4][0x80] ;  /* 0x01001000ff0677ac */ /* 0x000e620008000a00 */
[----:B------:R-:W3:Y:S01]  /*7780*/  LDC.64 R2, c[0x4][R3] ;  /* 0x0100000003027b82 */ /* 0x000ee20000000a00 */
[----:B------:R-:W4:Y:S01]  /*7790*/  LDCU.64 UR4, c[0x4][0x18] ;  /* 0x01000300ff0477ac */ /* 0x000f220008000a00 */
[----:B--2---:R-:W-:Y:S01]  /*77a0*/  MOV R5, UR9 ;  /* 0x0000000900057c02 */ /* 0x004fe20008000f00 */
[----:B------:R-:W-:Y:S01]  /*77b0*/  IMAD.U32 R4, RZ, RZ, UR8 ;  /* 0x00000008ff047e24 */ /* 0x000fe2000f8e00ff */
[----:B-1----:R-:W-:Y:S01]  /*77c0*/  MOV R7, UR7 ;  /* 0x0000000700077c02 */ /* 0x002fe20008000f00 */
[----:B------:R-:W-:Y:S01]  /*77d0*/  IMAD.U32 R6, RZ, RZ, UR6 ;  /* 0x00000006ff067e24 */ /* 0x000fe2000f8e00ff */
[----:B----4-:R-:W-:Y:S01]  /*77e0*/  MOV R11, UR5 ;  /* 0x00000005000b7c02 */ /* 0x010fe20008000f00 */
[----:B------:R-:W-:Y:S02]  /*77f0*/  IMAD.U32 R10, RZ, RZ, UR4 ;  /* 0x00000004ff0a7e24 */ /* 0x000fe4000f8e00ff */
[----:B------:R-:W-:Y:S07]  /*7800*/  LEPC R20, `(.L_x_114) ;  /* 0x000000001014794e */ /* 0x000fee0000000000 */
[----:B---3--:R-:W-:Y:S05]  /*7810*/  CALL.ABS.NOINC R2 ;  /* 0x0000000002007343 */ /* 0x008fea0003c00000 */
.L_x_114:
        /* <DEDUP_REMOVED lines=148> */
[----:B------:R-:W-:Y:S02]  /*8160*/  UIADD3 UR8, UP0, UPT, UR52, 0x680, URZ ;  /* 0x0000068034087890 */ /* 0x000fe4000ff1e0ff */
[----:B------:R-:W-:Y:S02]  /*8170*/  UIADD3 UR5, UPT, UPT, UR41, 0x80, URZ ;  /* 0x0000008029057890 */ /* 0x000fe4000fffe0ff */
[----:B------:R-:W-:Y:S01]  /*8180*/  MOV R109, UR10 ;  /* 0x0000000a006d7c02 */ /* 0x000fe20008000f00 */
[----:B------:R-:W-:Y:S01]  /*8190*/  UIADD3.X UR9, UPT, UPT, URZ, UR53, URZ, UP0, !UPT ;  /* 0x00000035ff097290 */ /* 0x000fe200087fe4ff */
[----:B------:R-:W-:Y:S02]  /*81a0*/  UMOV UR6, UR42 ;  /* 0x0000002a00067c82 */ /* 0x000fe40008000000 */
[----:B------:R-:W-:Y:S01]  /*81b0*/  R2UR UR4, R109 ;  /* 0x000000006d0472ca */ /* 0x000fe200000e0000 */
[----:B------:R-:W-:Y:S11]  /*81c0*/  UMOV UR7, UR36 ;  /* 0x0000002400077c82 */ /* 0x000ff60008000000 */
[----:B------:R-:W-:Y:S01]  /*81d0*/  @!UPT UIADD3 URZ, UPT, UPT, URZ, URZ, URZ ;  /* 0x000000fffffff290 */ /* 0x000fe2000fffe0ff */
[----:B------:R2:W-:Y:S01]  /*81e0*/  UTMASTG.3D [UR4], [UR8] ;  /* 0x00000004080073b5 */ /* 0x0005e20008010000 */
[----:B------:R0:W-:Y:S01]  /*81f0*/  UTMACMDFLUSH ;  /* 0x00000000000079b7 */ /* 0x0001e20000000000 */
[----:B--2---:R-:W-:Y:S04]  /*8200*/  DEPBAR.LE SB0, 0x1 ;  /* 0x000080400000791a */ /* 0x004fe80000000000 */
.L_x_116:
[----:B------:R-:W-:Y:S05]  /*8210*/  BSYNC.RECONVERGENT B0 ;  /* 0x0000000000007941 */ /* 0x000fea0003800200 */
.L_x_115:
        /* <DEDUP_REMOVED lines=15> */
.L_x_120:
[----:B------:R-:W-:Y:S05]  /*8310*/  BSYNC B0 ;  /* 0x0000000000007941 */ /* 0x000fea0003800000 */
.L_x_119:
        /* <DEDUP_REMOVED lines=19> */
.L_x_118:
[----:B------:R-:W-:Y:S05]  /*8450*/  BSYNC B1 ;  /* 0x0000000000017941 */ /* 0x000fea0003800000 */
.L_x_117:
        /* <DEDUP_REMOVED lines=21> */
.L_x_122:
[----:B------:R-:W-:Y:S01]  /*85b0*/  ISETP.NE.AND P0, PT, R110, RZ, PT ;  /* 0x000000ff6e00720c */ /* 0x000fe20003f05270 */
[----:B------:R-:W-:Y:S05]  /*85c0*/  WARPSYNC.ALL ;  /* 0x0000000000007948 */ /* 0x000fea0003800000 */
[----:B------:R-:W-:Y:S01]  /*85d0*/  R2UR UR4, R48 ;  /* 0x00000000300472ca */ /* 0x000fe200000e0000 */
[----:B------:R-:W-:Y:S01]  /*85e0*/  BSSY.RECONVERGENT B0, `(.L_x_123) ;  /* 0x000009c000007945 */ /* 0x000fe20003800200 */
[-C--:B------:R-:W-:Y:S02]  /*85f0*/  F2FP.F16.E5M2.UNPACK_B R2, R80.reuse ;  /* 0x00000050ff02723e */ /* 0x080fe400020004ff */
[----:B------:R-:W-:Y:S02]  /*8600*/  F2FP.F16.E5M2.UNPACK_B R80, R80.H1 ;  /* 0x00000050ff50723e */ /* 0x000fe400030004ff */
[-C--:B------:R-:W-:Y:S01]  /*8610*/  F2FP.F16.E5M2.UNPACK_B R51, R81.reuse ;  /* 0x00000051ff33723e */ /* 0x080fe200020004ff */
[--C-:B------:R-:W-:Y:S01]  /*8620*/  HADD2.F32 R0, -RZ, R2.reuse.H0_H0 ;  /* 0x20000002ff007230 */ /* 0x100fe20000004100 */
[----:B------:R-:W-:Y:S01]  /*8630*/  F2FP.F16.E5M2.UNPACK_B R81, R81.H1 ;  /* 0x00000051ff51723e */ /* 0x000fe200030004ff */
[----:B------:R-:W-:Y:S01]  /*8640*/  HADD2.F32 R2, -RZ, R2.H1_H1 ;  /* 0x30000002ff027230 */ /* 0x000fe20000004100 */
[-C--:B------:R-:W-:Y:S01]  /*8650*/  F2FP.F16.E5M2.UNPACK_B R55, R82.reuse ;  /* 0x00000052ff37723e */ /* 0x080fe200020004ff */
[--C-:B------:R-:W-:Y:S01]  /*8660*/  HADD2.F32 R3, -RZ, R80.reuse.H0_H0 ;  /* 0x20000050ff037230 */ /* 0x100fe20000004100 */
[----:B------:R-:W-:Y:S01]  /*8670*/  F2FP.F16.E5M2.UNPACK_B R82, R82.H1 ;  /* 0x00000052ff52723e */ /* 0x000fe200030004ff */
[----:B-1----:R-:W-:Y:S01]  /*8680*/  LDTM.16dp32bit_t0_t15.x32 R4, tmem[UR4+0xc0] ;  /* 0x0000c004000479ee */ /* 0x002fe20008a80000 */
[----:B------:R-:W1:Y:S01]  /*8690*/  LDTM.16dp32bit_t16_t31.x32 R4, tmem[UR4+0xe0] ;  /* 0x0000e004000479ee */ /* 0x000e620008aa0000 */
[----:B------:R-:W-:Y:S01]  /*86a0*/  NOP ;  /* 0x0000000000007918 */ /* 0x000fe20000000000 */
[--C-:B------:R-:W-:Y:S01]  /*86b0*/  HADD2.F32 R50, -RZ, R51.reuse.H0_H0 ;  /* 0x20000033ff327230 */ /* 0x100fe20000004100 */
[----:B------:R-:W-:Y:S01]  /*86c0*/  R2UR UR5, R113 ;  /* 0x00000000710572ca */ /* 0x000fe200000e0000 */
[----:B------:R-:W-:Y:S01]  /*86d0*/  HADD2.F32 R51, -RZ, R51.H1_H1 ;  /* 0x30000033ff337230 */ /* 0x000fe20000004100 */
[----:B------:R-:W-:Y:S01]  /*86e0*/  F2FP.F16.E5M2.UNPACK_B R59, R83 ;  /* 0x00000053ff3b723e */ /* 0x000fe200020004ff */
[--C-:B------:R-:W-:Y:S01]  /*86f0*/  HADD2.F32 R54, -RZ, R55.reuse.H0_H0 ;  /* 0x20000037ff367230 */ /* 0x100fe20000004100 */
[----:B------:R-:W-:Y:S01]  /*8700*/  F2FP.F16.E5M2.UNPACK_B R63, R84 ;  /* 0x00000054ff3f723e */ /* 0x000fe200020004ff */
[----:B------:R-:W-:Y:S01]  /*8710*/  HADD2.F32 R55, -RZ, R55.H1_H1 ;  /* 0x30000037ff377230 */ /* 0x000fe20000004100 */
[----:B------:R-:W-:Y:S01]  /*8720*/  F2FP.F16.E5M2.UNPACK_B R67, R85 ;  /* 0x00000055ff43723e */ /* 0x000fe200020004ff */
[--C-:B------:R-:W-:Y:S01]  /*8730*/  HADD2.F32 R58, -RZ, R59.reuse.H0_H0 ;  /* 0x2000003bff3a7230 */ /* 0x100fe20000004100 */
[----:B------:R-:W-:Y:S01]  /*8740*/  F2FP.F16.E5M2.UNPACK_B R71, R86 ;  /* 0x00000056ff47723e */ /* 0x000fe200020004ff */
[----:B------:R-:W-:Y:S01]  /*8750*/  HADD2.F32 R59, -RZ, R59.H1_H1 ;  /* 0x3000003bff3b7230 */ /* 0x000fe20000004100 */
[----:B------:R-:W-:Y:S01]  /*8760*/  F2FP.F16.E5M2.UNPACK_B R74, R87 ;  /* 0x00000057ff4a723e */ /* 0x000fe200020004ff */
[--C-:B------:R-:W-:Y:S01]  /*8770*/  HADD2.F32 R62, -RZ, R63.reuse.H0_H0 ;  /* 0x2000003fff3e7230 */ /* 0x100fe20000004100 */
[----:B------:R-:W-:Y:S01]  /*8780*/  F2FP.F16.E5M2.UNPACK_B R83, R83.H1 ;  /* 0x00000053ff53723e */ /* 0x000fe200030004ff */
[----:B------:R-:W-:Y:S01]  /*8790*/  UIADD3 UR5, UPT, UPT, UR5, 0xe0, URZ ;  /* 0x000000e005057890 */ /* 0x000fe2000fffe0ff */
[----:B------:R-:W-:Y:S01]  /*87a0*/  HADD2.F32 R63, -RZ, R63.H1_H1 ;  /* 0x3000003fff3f7230 */ /* 0x000fe20000004100 */
[----:B------:R-:W-:Y:S01]  /*87b0*/  F2FP.F16.E5M2.UNPACK_B R84, R84.H1 ;  /* 0x00000054ff54723e */ /* 0x000fe200030004ff */
[--C-:B------:R-:W-:Y:S01]  /*87c0*/  HADD2.F32 R66, -RZ, R67.reuse.H0_H0 ;  /* 0x20000043ff427230 */ /* 0x100fe20000004100 */
[----:B------:R-:W-:Y:S01]  /*87d0*/  UPRMT UR5, UR37, 0x654, UR5 ;  /* 0x0000065425057896 */ /* 0x000fe20008000005 */
[----:B------:R-:W-:Y:S01]  /*87e0*/  HADD2.F32 R67, -RZ, R67.H1_H1 ;  /* 0x30000043ff437230 */ /* 0x000fe20000004100 */
[----:B------:R-:W-:Y:S01]  /*87f0*/  F2FP.F16.E5M2.UNPACK_B R85, R85.H1 ;  /* 0x00000055ff55723e */ /* 0x000fe200030004ff */
[--C-:B------:R-:W-:Y:S02]  /*8800*/  HADD2.F32 R70, -RZ, R71.reuse.H0_H0 ;  /* 0x20000047ff467230 */ /* 0x100fe40000004100 */
[C---:B-1----:R-:W-:Y:S01]  /*8810*/  FMUL R4, R47.reuse, R4 ;  /* 0x000000042f047220 */ /* 0x042fe20000400000 */
[C---:B------:R-:W-:Y:S01]  /*8820*/  FMUL R5, R47.reuse, R5 ;  /* 0x000000052f057220 */ /* 0x040fe20000400000 */
[C---:B------:R-:W-:Y:S01]  /*8830*/  FMUL R8, R47.reuse, R8 ;  /* 0x000000082f087220 */ /* 0x040fe20000400000 */
[----:B------:R-:W-:Y:S01]  /*8840*/  FMUL R9, R47, R9 ;  /* 0x000000092f097220 */ /* 0x000fe20000400000 */
[C---:B------:R-:W-:Y:S01]  /*8850*/  FFMA R4, R49.reuse, R0, R4 ;  /* 0x0000000031047223 */ /* 0x040fe20000000004 */
[----:B------:R-:W-:Y:S01]  /*8860*/  SYNCS.ARRIVE.TRANS64.RED.A1T0 RZ, [UR5], RZ ;  /* 0x000000ffffff79a7 */ /* 0x000fe20008100405 */
        /* <DEDUP_REMOVED lines=8> */
[----:B------:R-:W-:Y:S02]  /*88f0*/  HADD2.F32 R71, -RZ, R71.H1_H1 ;  /* 0x30000047ff477230 */ /* 0x000fe40000004100 */
[C---:B------:R-:W-:Y:S01]  /*8900*/  FMUL R25, R47.reuse, R30 ;  /* 0x0000001e2f197220 */ /* 0x040fe20000400000 */
[C---:B------:R-:W-:Y:S01]  /*8910*/  FMUL R30, R47.reuse, R35 ;  /* 0x000000232f1e7220 */ /* 0x040fe20000400000 */
[----:B------:R-:W-:Y:S02]  /*8920*/  HADD2.F32 R48, -RZ, R80.H1_H1 ;  /* 0x30000050ff307230 */ /* 0x000fe40000004100 */
[C---:B------:R-:W-:Y:S01]  /*8930*/  FMUL R6, R47.reuse, R6 ;  /* 0x000000062f067220 */ /* 0x040fe20000400000 */
[C---:B------:R-:W-:Y:S01]  /*8940*/  FMUL R7, R47.reuse, R7 ;  /* 0x000000072f077220 */ /* 0x040fe20000400000 */
[--C-:B------:R-:W-:Y:S02]  /*8950*/  HADD2.F32 R52, -RZ, R81.reuse.H0_H0 ;  /* 0x20000051ff347230 */ /* 0x100fe40000004100 */
[----:B------:R-:W-:Y:S01]  /*8960*/  FMUL R10, R47, R10 ;  /* 0x0000000a2f0a7220 */ /* 0x000fe20000400000 */
[C---:B------:R-:W-:Y:S01]  /*8970*/  FFMA R6, R49.reuse, R3, R6 ;  /* 0x0000000331067223 */ /* 0x040fe20000000006 */
[----:B------:R-:W-:Y:S02]  /*8980*/  HADD2.F32 R53, -RZ, R81.H1_H1 ;  /* 0x30000051ff357230 */ /* 0x000fe40000004100 */
[C---:B------:R-:W-:Y:S01]  /*8990*/  FFMA R7, R49.reuse, R48, R7 ;  /* 0x0000003031077223 */ /* 0x040fe20000000007 */
[C---:B------:R-:W-:Y:S01]  /*89a0*/  FFMA R8, R49.reuse, R50, R8 ;  /* 0x0000003231087223 */ /* 0x040fe20000000008 */
[C---:B------:R-:W-:Y:S01]  /*89b0*/  FFMA R9, R49.reuse, R51, R9 ;  /* 0x0000003331097223 */ /* 0x040fe20000000009 */
[----:B------:R-:W-:Y:S01]  /*89c0*/  FFMA R10, R49, R52, R10 ;  /* 0x00000034310a7223 */ /* 0x000fe2000000000a */
[--C-:B------:R-:W-:Y:S01]  /*89d0*/  HADD2.F32 R48, -RZ, R74.reuse.H0_H0 ;  /* 0x2000004aff307230 */ /* 0x100fe20000004100 */
[----:B------:R-:W-:Y:S01]  /*89e0*/  F2FP.SATFINITE.E5M2.F32.PACK_AB_MERGE_C R77, R7, R6, RZ ;  /* 0x00000006074d723e */ /* 0x000fe200048060ff */
[C---:B------:R-:W-:Y:S01]  /*89f0*/  FMUL R7, R47.reuse, R24 ;  /* 0x000000182f077220 */ /* 0x040fe20000400000 */
[C---:B------:R-:W-:Y:S01]  /*8a00*/  FMUL R24, R47.reuse, R29 ;  /* 0x0000001d2f187220 */ /* 0x040fe20000400000 */
[C---:B------:R-:W-:Y:S01]  /*8a10*/  FMUL R29, R47.reuse, R34 ;  /* 0x000000222f1d7220 */ /* 0x040fe20000400000 */
[----:B------:R-:W-:Y:S02]  /*8a20*/  HADD2.F32 R74, -RZ, R74.H1_H1 ;  /* 0x3000004aff4a7230 */ /* 0x000fe40000004100 */
[C---:B------:R-:W-:Y:S01]  /*8a30*/  FMUL R11, R47.reuse, R11 ;  /* 0x0000000b2f0b7220 */ /* 0x040fe20000400000 */
[--C-:B------:R-:W-:Y:S02]  /*8a40*/  HADD2.F32 R56, -RZ, R82.reuse.H0_H0 ;  /* 0x20000052ff387230 */ /* 0x100fe40000004100 */
[----:B------:R-:W-:Y:S01]  /*8a50*/  FMUL R14, R47, R14 ;  /* 0x0000000e2f0e7220 */ /* 0x000fe20000400000 */
[----:B------:R-:W-:Y:S02]  /*8a60*/  HADD2.F32 R57, -RZ, R82.H1_H1 ;  /* 0x30000052ff397230 */ /* 0x000fe40000004100 */
[C---:B------:R-:W-:Y:S01]  /*8a70*/  FFMA R11, R49.reuse, R53, R11 ;  /* 0x00000035310b7223 */ /* 0x040fe2000000000b */
[----:B------:R-:W-:Y:S01]  /*8a80*/  F2FP.F16.E5M2.UNPACK_B R86, R86.H1 ;  /* 0x00000056ff56723e */ /* 0x000fe200030004ff */
[C---:B------:R-:W-:Y:S01]  /*8a90*/  FFMA R12, R49.reuse, R54, R12 ;  /* 0x00000036310c7223 */ /* 0x040fe2000000000c */
[C---:B------:R-:W-:Y:S01]  /*8aa0*/  FFMA R13, R49.reuse, R55, R13 ;  /* 0x00000037310d7223 */ /* 0x040fe2000000000d */
[----:B------:R-:W-:Y:S01]  /*8ab0*/  F2FP.F16.E5M2.UNPACK_B R87, R87.H1 ;  /* 0x00000057ff57723e */ /* 0x000fe200030004ff */
[----:B------:R-:W-:Y:S01]  /*8ac0*/  FFMA R14, R49, R56, R14 ;  /* 0x00000038310e7223 */ /* 0x000fe2000000000e */
[----:B------:R-:W-:Y:S01]  /*8ad0*/  F2FP.SATFINITE.E5M2.F32.PACK_AB_MERGE_C R10, R11, R10, RZ ;  /* 0x0000000a0b0a723e */ /* 0x000fe200048060ff */
[C---:B------:R-:W-:Y:S01]  /*8ae0*/  FMUL R15, R47.reuse, R15 ;  /* 0x0000000f2f0f7220 */ /* 0x040fe20000400000 */
[--C-:B------:R-:W-:Y:S02]  /*8af0*/  HADD2.F32 R60, -RZ, R83.reuse.H0_H0 ;  /* 0x20000053ff3c7230 */ /* 0x100fe40000004100 */
[----:B------:R-:W-:Y:S01]  /*8b00*/  FMUL R18, R47, R18 ;  /* 0x000000122f127220 */ /* 0x000fe20000400000 */
[----:B------:R-:W-:Y:S02]  /*8b10*/  HADD2.F32 R61, -RZ, R83.H1_H1 ;  /* 0x30000053ff3d7230 */ /* 0x000fe40000004100 */
[----:B------:R-:W-:Y:S01]  /*8b20*/  FFMA R15, R49, R57, R15 ;  /* 0x00000039310f7223 */ /* 0x000fe2000000000f */
[----:B------:R-:W-:Y:S01]  /*8b30*/  IADD3 R45, PT, PT, R45, 0x1, RZ ;  /* 0x000000012d2d7810 */ /* 0x000fe20007ffe0ff */
[C---:B------:R-:W-:Y:S01]  /*8b40*/  FFMA R16, R49.reuse, R58, R16 ;  /* 0x0000003a31107223 */ /* 0x040fe20000000010 */
        /* <DEDUP_REMOVED lines=8> */
[C---:B------:R-:W-:Y:S01]  /*8bd0*/  FFMA R0, R49.reuse, R62, R0 ;  /* 0x0000003e31007223 */ /* 0x040fe20000000000 */
[C---:B------:R-:W-:Y:S01]  /*8be0*/  FFMA R2, R49.reuse, R63, R2 ;  /* 0x0000003f31027223 */ /* 0x040fe20000000002 */
[--C-:B------:R-:W-:Y:S02]  /*8bf0*/  HADD2.F32 R68, -RZ, R85.reuse.H0_H0 ;  /* 0x20000055ff447230 */ /* 0x100fe40000004100 */
[----:B------:R-:W-:Y:S01]  /*8c00*/  FFMA R3, R49, R64, R3 ;  /* 0x0000004031037223 */ /* 0x000fe20000000003 */
[----:B------:R-:W-:Y:S02]  /*8c10*/  HADD2.F32 R69, -RZ, R85.H1_H1 ;  /* 0x30000055ff457230 */ /* 0x000fe40000004100 */
[C---:B------:R-:W-:Y:S01]  /*8c20*/  FMUL R21, R47.reuse, R26 ;  /* 0x0000001a2f157220 */ /* 0x040fe20000400000 */
[----:B------:R-:W-:Y:S01]  /*8c30*/  FMUL R22, R47, R27 ;  /* 0x0000001b2f167220 */ /* 0x000fe20000400000 */
[C---:B------:R-:W-:Y:S01]  /*8c40*/  FFMA R6, R49.reuse, R65, R6 ;  /* 0x0000004131067223 */ /* 0x040fe20000000006 */
[----:B------:R-:W-:Y:S01]  /*8c50*/  FFMA R7, R49, R66, R7 ;  /* 0x0000004231077223 */ /* 0x000fe20000000007 */
[----:B------:R-:W-:Y:S01]  /*8c60*/  FMUL R23, R47, R28 ;  /* 0x0000001c2f177220 */ /* 0x000fe20000400000 */
[C---:B------:R-:W-:Y:S01]  /*8c70*/  FFMA R20, R49.reuse, R67, R20 ;  /* 0x0000004331147223 */ /* 0x040fe20000000014 */
[--C-:B------:R-:W-:Y:S02]  /*8c80*/  HADD2.F32 R72, -RZ, R86.reuse.H0_H0 ;  /* 0x20000056ff487230 */ /* 0x100fe40000004100 */
[C---:B------:R-:W-:Y:S01]  /*8c90*/  FFMA R21, R49.reuse, R68, R21 ;  /* 0x0000004431157223 */ /* 0x040fe20000000015 */
[----:B------:R-:W-:Y:S02]  /*8ca0*/  HADD2.F32 R73, -RZ, R86.H1_H1 ;  /* 0x30000056ff497230 */ /* 0x000fe40000004100 */
[----:B------:R-:W-:Y:S01]  /*8cb0*/  FFMA R22, R49, R69, R22 ;  /* 0x0000004531167223 */ /* 0x000fe20000000016 */
[C---:B------:R-:W-:Y:S01]  /*8cc0*/  FMUL R26, R47.reuse, R31 ;  /* 0x0000001f2f1a7220 */ /* 0x040fe20000400000 */
[----:B------:R-:W-:Y:S01]  /*8cd0*/  FMUL R27, R47, R32 ;  /* 0x000000202f1b7220 */ /* 0x000fe20000400000 */
[----:B------:R-:W-:Y:S01]  /*8ce0*/  FFMA R23, R49, R70, R23 ;  /* 0x0000004631177223 */ /* 0x000fe20000000017 */
[----:B------:R-:W-:Y:S01]  /*8cf0*/  FMUL R28, R47, R33 ;  /* 0x000000212f1c7220 */ /* 0x000fe20000400000 */
[C---:B------:R-:W-:Y:S01]  /*8d00*/  FFMA R24, R49.reuse, R71, R24 ;  /* 0x0000004731187223 */ /* 0x040fe20000000018 */
[--C-:B------:R-:W-:Y:S02]  /*8d10*/  HADD2.F32 R75, -RZ, R87.reuse.H0_H0 ;  /* 0x20000057ff4b7230 */ /* 0x100fe40000004100 */
[C---:B------:R-:W-:Y:S01]  /*8d20*/  FFMA R25, R49.reuse, R72, R25 ;  /* 0x0000004831197223 */ /* 0x040fe20000000019 */
[----:B------:R-:W-:Y:S02]  /*8d30*/  HADD2.F32 R76, -RZ, R87.H1_H1 ;  /* 0x30000057ff4c7230 */ /* 0x000fe40000004100 */
[----:B------:R-:W-:Y:S01]  /*8d40*/  FFMA R26, R49, R73, R26 ;  /* 0x00000049311a7223 */ /* 0x000fe2000000001a */
[----:B------:R-:W-:Y:S01]  /*8d50*/  F2FP.SATFINITE.E5M2.F32.PACK_AB_MERGE_C R14, R15, R14, RZ ;  /* 0x0000000e0f0e723e */ /* 0x000fe200048060ff */
[----:B------:R-:W-:Y:S01]  /*8d60*/  FFMA R27, R49, R48, R27 ;  /* 0x00000030311b7223 */ /* 0x000fe2000000001b */
[----:B------:R-:W-:Y:S01]  /*8d70*/  F2FP.SATFINITE.E5M2.F32.PACK_AB_MERGE_C R18, R19, R18, RZ ;  /* 0x000000121312723e */ /* 0x000fe200048060ff */
[C---:B------:R-:W-:Y:S01]  /*8d80*/  FFMA R28, R49.reuse, R74, R28 ;  /* 0x0000004a311c7223 */ /* 0x040fe2000000001c */
[C---:B------:R-:W-:Y:S01]  /*8d90*/  FFMA R29, R49.reuse, R75, R29 ;  /* 0x0000004b311d7223 */ /* 0x040fe2000000001d */
[----:B------:R-:W-:Y:S01]  /*8da0*/  FFMA R30, R49, R76, R30 ;  /* 0x0000004c311e7223 */ /* 0x000fe2000000001e */
[----:B------:R-:W-:Y:S02]  /*8db0*/  F2FP.SATFINITE.E5M2.F32.PACK_AB_MERGE_C R32, R5, R4, R77 ;  /* 0x000000040520723e */ /* 0x000fe4000480604d */
[----:B------:R-:W-:Y:S02]  /*8dc0*/  F2FP.SATFINITE.E5M2.F32.PACK_AB_MERGE_C R33, R9, R8, R10 ;  /* 0x000000080921723e */ /* 0x000fe4000480600a */
        /* <DEDUP_REMOVED lines=10> */
[----:B------:R-:W-:Y:S05]  /*8e70*/  F2FP.SATFINITE.E5M2.F32.PACK_AB_MERGE_C R7, R28, R27, R29 ;  /* 0x0000001b1c07723e */ /* 0x000fea000480601d */
        /* <DEDUP_REMOVED lines=18> */
.L_x_124:
[----:B------:R-:W-:Y:S05]  /*8fa0*/  BSYNC.RECONVERGENT B0 ;  /* 0x0000000000007941 */ /* 0x000fea0003800200 */
.L_x_123:
[----:B------:R-:W-:Y:S01]  /*8fb0*/  BAR.SYNC.DEFER_BLOCKING 0x1, 0x80 ;  /* 0x0042000000007b1d */ /* 0x000fe20000010000 */
[----:B------:R-:W-:Y:S01]  /*8fc0*/  ISETP.NE.AND P2, PT, R111, RZ, PT ;  /* 0x000000ff6f00720c */ /* 0x000fe20003f45270 */
[----:B------:R-:W-:Y:S01]  /*8fd0*/  IMAD.IADD R14, R43, 0x1, R94 ;  /* 0x000000012b0e7824 */ /* 0x000fe200078e025e */
[----:B------:R-:W-:Y:S01]  /*8fe0*/  ISETP.NE.AND P0, PT, R112, 0x2, PT ;  /* 0x000000027000780c */ /* 0x000fe20003f05270 */
[----:B------:R-:W-:Y:S01]  /*8ff0*/  IMAD.IADD R15, R44, 0x1, R95 ;  /* 0x000000012c0f7824 */ /* 0x000fe200078e025f */
[----:B------:R-:W-:Y:S02]  /*9000*/  ISETP.NE.AND P1, PT, R45, 0x4, PT ;  /* 0x000000042d00780c */ /* 0x000fe40003f25270 */
[----:B------:R-:W-:Y:S02]  /*9010*/  SEL R2, RZ, 0x1, P0 ;  /* 0x00000001ff027807 */ /* 0x000fe40000000000 */
[----:B------:R-:W-:Y:S02]  /*9020*/  SEL R0, RZ, 0x1, P1 ;  /* 0x00000001ff007807 */ /* 0x000fe40000800000 */
[----:B------:R-:W-:Y:S02]  /*9030*/  LOP3.LUT R106, R106, R2, RZ, 0x3c, !PT ;  /* 0x000000026a6a7212 */ /* 0x000fe400078e3cff */
[----:B------:R-:W-:Y:S02]  /*9040*/  LOP3.LUT R107, R107, R0, RZ, 0x3c, !PT ;  /* 0x000000006b6b7212 */ /* 0x000fe400078e3cff */
[----:B------:R-:W-:Y:S02]  /*9050*/  @P2 R2UR UR36, R103 ;  /* 0x00000000672422ca */ /* 0x000fe400000e0000 */
[----:B------:R-:W-:Y:S02]  /*9060*/  SEL R112, R112, RZ, P0 ;  /* 0x000000ff70707207 */ /* 0x000fe40000000000 */
[----:B------:R-:W-:Y:S01]  /*9070*/  SEL R45, R45, RZ, P1 ;  /* 0x000000ff2d2d7207 */ /* 0x000fe20000800000 */
[----:B------:R-:W-:Y:S10]  /*9080*/  @P2 BRA `(.L_x_125) ;  /* 0xffffffbc00382947 */ /* 0x000ff4000383ffff */
[----:B------:R-:W-:Y:S05]  /*9090*/  EXIT ;  /* 0x000000000000794d */ /* 0x000fea0003800000 */
.L_x_19:
[----:B--2---:R2:W1:Y:S02]  /*90a0*/  SYNCS.PHASECHK.TRANS64.TRYWAIT P0, [R2+URZ+0x110], R3 ;  /* 0x00011003020075a7 */ /* 0x00446400080011ff */
[----:B-1----:R-:W-:Y:S05]  /*90b0*/  @!P0 NANOSLEEP.SYNCS 0x989680 ;  /* 0x009896800000895d */ /* 0x002fea0003900000 */
[----:B------:R-:W1:Y:S02]  /*90c0*/  @!P0 SYNCS.PHASECHK.TRANS64 P0, [R2+URZ+0x110], R3 ;  /* 0x00011003020085a7 */ /* 0x000e6400080010ff */
[----:B-1----:R-:W-:Y:S05]  /*90d0*/  @!P0 BRA `(.L_x_19) ;  /* 0xfffffffc00f08947 */ /* 0x002fea000383ffff */
[----:B------:R-:W-:Y:S05]  /*90e0*/  BRA `(.L_x_126) ;  /* 0xffffff8400447947 */ /* 0x000fea000383ffff */
.L_x_22:
[----:B-1----:R-:W-:-:S07]  /*90f0*/  MOV R2, UR33 ;  /* 0x0000002100027c02 */ /* 0x002fce0008000f00 */
.L_x_127:
[----:B-1----:R1:W2:Y:S02]  /*9100*/  SYNCS.PHASECHK.TRANS64.TRYWAIT P0, [R2+URZ+0x28], R4 ;  /* 0x00002804020075a7 */ /* 0x0022a400080011ff */
[----:B--2---:R-:W-:Y:S05]  /*9110*/  @!P0 NANOSLEEP.SYNCS 0x989680 ;  /* 0x009896800000895d */ /* 0x004fea0003900000 */
[----:B------:R-:W2:Y:S02]  /*9120*/  @!P0 SYNCS.PHASECHK.TRANS64 P0, [R2+URZ+0x28], R4 ;  /* 0x00002804020085a7 */ /* 0x000ea400080010ff */
[----:B--2---:R-:W-:Y:S05]  /*9130*/  @!P0 BRA `(.L_x_127) ;  /* 0xfffffffc00f08947 */ /* 0x004fea000383ffff */
[----:B------:R-:W-:Y:S05]  /*9140*/  BRA `(.L_x_21) ;  /* 0xffffff8400947947 */ /* 0x000fea000383ffff */
.L_x_28:
[----:B-1----:R-:W-:-:S07]  /*9150*/  MOV R2, UR17 ;  /* 0x0000001100027c02 */ /* 0x002fce0008000f00 */
.L_x_128:
[----:B-1----:R1:W2:Y:S02]  /*9160*/  SYNCS.PHASECHK.TRANS64.TRYWAIT P0, [R2+URZ+0x28], R4 ;  /* 0x00002804020075a7 */ /* 0x0022a400080011ff */
[----:B--2---:R-:W-:Y:S05]  /*9170*/  @!P0 NANOSLEEP.SYNCS 0x989680 ;  /* 0x009896800000895d */ /* 0x004fea0003900000 */
[----:B------:R-:W2:Y:S02]  /*9180*/  @!P0 SYNCS.PHASECHK.TRANS64 P0, [R2+URZ+0x28], R4 ;  /* 0x00002804020085a7 */ /* 0x000ea400080010ff */
[----:B--2---:R-:W-:Y:S05]  /*9190*/  @!P0 BRA `(.L_x_128) ;  /* 0xfffffffc00f08947 */ /* 0x004fea000383ffff */
[----:B------:R-:W-:Y:S05]  /*91a0*/  BRA `(.L_x_27) ;  /* 0xffffff88003c7947 */ /* 0x000fea000383ffff */
.L_x_32:
[----:B-1----:R1:W2:Y:S02]  /*91b0*/  SYNCS.PHASECHK.TRANS64.TRYWAIT P0, [R2+URZ+0xa0], R3 ;  /* 0x0000a003020075a7 */ /* 0x0022a400080011ff */
[----:B--2---:R-:W-:Y:S05]  /*91c0*/  @!P0 NANOSLEEP.SYNCS 0x989680 ;  /* 0x009896800000895d */ /* 0x004fea0003900000 */
[----:B------:R-:W2:Y:S02]  /*91d0*/  @!P0 SYNCS.PHASECHK.TRANS64 P0, [R2+URZ+0xa0], R3 ;  /* 0x0000a003020085a7 */ /* 0x000ea400080010ff */
[----:B--2---:R-:W-:Y:S05]  /*91e0*/  @!P0 BRA `(.L_x_32) ;  /* 0xfffffffc00f08947 */ /* 0x004fea000383ffff */
[----:B------:R-:W-:Y:S05]  /*91f0*/  BRA `(.L_x_129) ;  /* 0xffffff8800cc7947 */ /* 0x000fea000383ffff */
.L_x_36:
[----:B----4-:R-:W-:-:S07]  /*9200*/  MOV R0, UR5 ;  /* 0x0000000500007c02 */ /* 0x010fce0008000f00 */
.L_x_130:
[----:B-1----:R1:W2:Y:S02]  /*9210*/  SYNCS.PHASECHK.TRANS64.TRYWAIT P0, [R0+URZ], R2 ;  /* 0x00000002000075a7 */ /* 0x0022a400080011ff */
[----:B--2---:R-:W-:Y:S05]  /*9220*/  @!P0 NANOSLEEP.SYNCS 0x989680 ;  /* 0x009896800000895d */ /* 0x004fea0003900000 */
[----:B------:R-:W2:Y:S02]  /*9230*/  @!P0 SYNCS.PHASECHK.TRANS64 P0, [R0+URZ], R2 ;  /* 0x00000002000085a7 */ /* 0x000ea400080010ff */
[----:B--2---:R-:W-:Y:S05]  /*9240*/  @!P0 BRA `(.L_x_130) ;  /* 0xfffffffc00f08947 */ /* 0x004fea000383ffff */
[----:B------:R-:W-:Y:S05]  /*9250*/  BRA `(.L_x_131) ;  /* 0xffffff90003c7947 */ /* 0x000fea000383ffff */
.L_x_37:
[----:B----4-:R-:W-:-:S07]  /*9260*/  MOV R0, UR5 ;  /* 0x0000000500007c02 */ /* 0x010fce0008000f00 */
.L_x_132:
[----:B-1----:R1:W2:Y:S02]  /*9270*/  SYNCS.PHASECHK.TRANS64.TRYWAIT P0, [R0+URZ], R3 ;  /* 0x00000003000075a7 */ /* 0x0022a400080011ff */
[----:B--2---:R-:W-:Y:S05]  /*9280*/  @!P0 NANOSLEEP.SYNCS 0x989680 ;  /* 0x009896800000895d */ /* 0x004fea0003900000 */
[----:B------:R-:W2:Y:S02]  /*9290*/  @!P0 SYNCS.PHASECHK.TRANS64 P0, [R0+URZ], R3 ;  /* 0x00000003000085a7 */ /* 0x000ea400080010ff */
[----:B--2---:R-:W-:Y:S05]  /*92a0*/  @!P0 BRA `(.L_x_132) ;  /* 0xfffffffc00f08947 */ /* 0x004fea000383ffff */
[----:B------:R-:W-:Y:S05]  /*92b0*/  BRA `(.L_x_133) ;  /* 0xffffff9000487947 */ /* 0x000fea000383ffff */
.L_x_38:
[----:B----4-:R-:W-:-:S07]  /*92c0*/  MOV R0, UR5 ;  /* 0x0000000500007c02 */ /* 0x010fce0008000f00 */
.L_x_134:
[----:B-1----:R1:W2:Y:S02]  /*92d0*/  SYNCS.PHASECHK.TRANS64.TRYWAIT P0, [R0+URZ], R3 ;  /* 0x00000003000075a7 */ /* 0x0022a400080011ff */
[----:B--2---:R-:W-:Y:S05]  /*92e0*/  @!P0 NANOSLEEP.SYNCS 0x989680 ;  /* 0x009896800000895d */ /* 0x004fea0003900000 */
[----:B------:R-:W2:Y:S02]  /*92f0*/  @!P0 SYNCS.PHASECHK.TRANS64 P0, [R0+URZ], R3 ;  /* 0x00000003000085a7 */ /* 0x000ea400080010ff */
[----:B--2---:R-:W-:Y:S05]  /*9300*/  @!P0 BRA `(.L_x_134) ;  /* 0xfffffffc00f08947 */ /* 0x004fea000383ffff */
[----:B------:R-:W-:Y:S05]  /*9310*/  BRA `(.L_x_135) ;  /* 0xffffff9000547947 */ /* 0x000fea000383ffff */
.L_x_39:
[----:B----4-:R-:W-:-:S07]  /*9320*/  MOV R0, UR5 ;  /* 0x0000000500007c02 */ /* 0x010fce0008000f00 */
.L_x_136:
[----:B-1----:R1:W2:Y:S02]  /*9330*/  SYNCS.PHASECHK.TRANS64.TRYWAIT P0, [R0+URZ], R3 ;  /* 0x00000003000075a7 */ /* 0x0022a400080011ff */
[----:B--2---:R-:W-:Y:S05]  /*9340*/  @!P0 NANOSLEEP.SYNCS 0x989680 ;  /* 0x009896800000895d */ /* 0x004fea0003900000 */
[----:B------:R-:W2:Y:S02]  /*9350*/  @!P0 SYNCS.PHASECHK.TRANS64 P0, [R0+URZ], R3 ;  /* 0x00000003000085a7 */ /* 0x000ea400080010ff */
[----:B--2---:R-:W-:Y:S05]  /*9360*/  @!P0 BRA `(.L_x_136) ;  /* 0xfffffffc00f08947 */ /* 0x004fea000383ffff */
[----:B------:R-:W-:Y:S05]  /*9370*/  BRA `(.L_x_137) ;  /* 0xffffff9000607947 */ /* 0x000fea000383ffff */
.L_x_42:
[----:B-1----:R1:W2:Y:S02]  /*9380*/  SYNCS.PHASECHK.TRANS64.TRYWAIT P0, [R0+URZ+0x100], R4 ;  /* 0x00010004000075a7 */ /* 0x0022a400080011ff */
[----:B--2---:R-:W-:Y:S05]  /*9390*/  @!P0 NANOSLEEP.SYNCS 0x989680 ;  /* 0x009896800000895d */ /* 0x004fea0003900000 */
[----:B------:R-:W2:Y:S02]  /*93a0*/  @!P0 SYNCS.PHASECHK.TRANS64 P0, [R0+URZ+0x100], R4 ;  /* 0x00010004000085a7 */ /* 0x000ea400080010ff */
[----:B--2---:R-:W-:Y:S05]  /*93b0*/  @!P0 BRA `(.L_x_42) ;  /* 0xfffffffc00f08947 */ /* 0x004fea000383ffff */
[----:B------:R-:W-:Y:S05]  /*93c0*/  BRA `(.L_x_138) ;  /* 0xffffff9000bc7947 */ /* 0x000fea000383ffff */
.L_x_43:
[----:B------:R-:W-:-:S07]  /*93d0*/  MOV R0, UR5 ;  /* 0x0000000500007c02 */ /* 0x000fce0008000f00 */
.L_x_139:
[----:B-1----:R1:W2:Y:S02]  /*93e0*/  SYNCS.PHASECHK.TRANS64.TRYWAIT P0, [R0+URZ+0xb0], R5 ;  /* 0x0000b005000075a7 */ /* 0x0022a400080011ff */
[----:B--2---:R-:W-:Y:S05]  /*93f0*/  @!P0 NANOSLEEP.SYNCS 0x989680 ;  /* 0x009896800000895d */ /* 0x004fea0003900000 */
[----:B------:R-:W2:Y:S02]  /*9400*/  @!P0 SYNCS.PHASECHK.TRANS64 P0, [R0+URZ+0xb0], R5 ;  /* 0x0000b005000085a7 */ /* 0x000ea400080010ff */
[----:B--2---:R-:W-:Y:S05]  /*9410*/  @!P0 BRA `(.L_x_139) ;  /* 0xfffffffc00f08947 */ /* 0x004fea000383ffff */
[----:B------:R-:W-:Y:S05]  /*9420*/  BRA `(.L_x_140) ;  /* 0xffffff9000cc7947 */ /* 0x000fea000383ffff */
.L_x_44:
[----:B-1----:R1:W2:Y:S02]  /*9430*/  SYNCS.PHASECHK.TRANS64.TRYWAIT P1, [R0+URZ+0xa0], R4 ;  /* 0x0000a004000075a7 */ /* 0x0022a400080211ff */
[----:B--2---:R-:W-:Y:S05]  /*9440*/  @!P1 NANOSLEEP.SYNCS 0x989680 ;  /* 0x009896800000995d */ /* 0x004fea0003900000 */
[----:B------:R-:W2:Y:S02]  /*9450*/  @!P1 SYNCS.PHASECHK.TRANS64 P1, [R0+URZ+0xa0], R4 ;  /* 0x0000a004000095a7 */ /* 0x000ea400080210ff */
[----:B--2---:R-:W-:Y:S05]  /*9460*/  @!P1 BRA `(.L_x_44) ;  /* 0xfffffffc00f09947 */ /* 0x004fea000383ffff */
[----:B------:R-:W-:Y:S05]  /*9470*/  BRA `(.L_x_141) ;  /* 0xffffff9000fc7947 */ /* 0x000fea000383ffff */
.L_x_47:
[----:B------:R-:W-:-:S07]  /*9480*/  MOV R0, UR5 ;  /* 0x0000000500007c02 */ /* 0x000fce0008000f00 */
.L_x_142:
[----:B-1----:R1:W2:Y:S02]  /*9490*/  SYNCS.PHASECHK.TRANS64.TRYWAIT P0, [R0+URZ+0xb0], R2 ;  /* 0x0000b002000075a7 */ /* 0x0022a400080011ff */
[----:B--2---:R-:W-:Y:S05]  /*94a0*/  @!P0 NANOSLEEP.SYNCS 0x989680 ;  /* 0x009896800000895d */ /* 0x004fea0003900000 */
[----:B------:R-:W2:Y:S02]  /*94b0*/  @!P0 SYNCS.PHASECHK.TRANS64 P0, [R0+URZ+0xb0], R2 ;  /* 0x0000b002000085a7 */ /* 0x000ea400080010ff */
[----:B--2---:R-:W-:Y:S05]  /*94c0*/  @!P0 BRA `(.L_x_142) ;  /* 0xfffffffc00f08947 */ /* 0x004fea000383ffff */
[----:B------:R-:W-:Y:S05]  /*94d0*/  BRA `(.L_x_46) ;  /* 0xffffff9400507947 */ /* 0x000fea000383ffff */
.L_x_54:
[----:B-1----:R1:W2:Y:S02]  /*94e0*/  SYNCS.PHASECHK.TRANS64.TRYWAIT P1, [R0+URZ+0xa0], R2 ;  /* 0x0000a002000075a7 */ /* 0x0022a400080211ff */
[----:B--2---:R-:W-:Y:S05]  /*94f0*/  @!P1 NANOSLEEP.SYNCS 0x989680 ;  /* 0x009896800000995d */ /* 0x004fea0003900000 */
[----:B------:R-:W2:Y:S02]  /*9500*/  @!P1 SYNCS.PHASECHK.TRANS64 P1, [R0+URZ+0xa0], R2 ;  /* 0x0000a002000095a7 */ /* 0x000ea400080210ff */
[----:B--2---:R-:W-:Y:S05]  /*9510*/  @!P1 BRA `(.L_x_54) ;  /* 0xfffffffc00f09947 */ /* 0x004fea000383ffff */
[----:B------:R-:W-:Y:S05]  /*9520*/  BRA `(.L_x_143) ;  /* 0xffffff9800c07947 */ /* 0x000fea000383ffff */
.L_x_55:
[----:B------:R-:W-:-:S07]  /*9530*/  MOV R2, UR7 ;  /* 0x0000000700027c02 */ /* 0x000fce0008000f00 */
.L_x_144:
[----:B-1----:R1:W2:Y:S02]  /*9540*/  SYNCS.PHASECHK.TRANS64.TRYWAIT P0, [R2+URZ+0xe0], R0 ;  /* 0x0000e000020075a7 */ /* 0x0022a400080011ff */
[----:B--2---:R-:W-:Y:S05]  /*9550*/  @!P0 NANOSLEEP.SYNCS 0x989680 ;  /* 0x009896800000895d */ /* 0x004fea0003900000 */
[----:B------:R-:W2:Y:S02]  /*9560*/  @!P0 SYNCS.PHASECHK.TRANS64 P0, [R2+URZ+0xe0], R0 ;  /* 0x0000e000020085a7 */ /* 0x000ea400080010ff */
[----:B--2---:R-:W-:Y:S05]  /*9570*/  @!P0 BRA `(.L_x_144) ;  /* 0xfffffffc00f08947 */ /* 0x004fea000383ffff */
[----:B------:R-:W-:Y:S05]  /*9580*/  BRA `(.L_x_145) ;  /* 0xffffff9c00107947 */ /* 0x000fea000383ffff */
.L_x_58:
[----:B------:R-:W-:Y:S07]  /*9590*/  MOV R0, UR6 ;  /* 0x0000000600007c02 */ /* 0x000fee0008000f00 */
.L_x_146:
[----:B-1----:R1:W2:Y:S02]  /*95a0*/  SYNCS.PHASECHK.TRANS64.TRYWAIT P0, [R0+URZ], R2 ;  /* 0x00000002000075a7 */ /* 0x0022a400080011ff */
[----:B--2---:R-:W-:Y:S05]  /*95b0*/  @!P0 NANOSLEEP.SYNCS 0x989680 ;  /* 0x009896800000895d */ /* 0x004fea0003900000 */
[----:B------:R-:W2:Y:S02]  /*95c0*/  @!P0 SYNCS.PHASECHK.TRANS64 P0, [R0+URZ], R2 ;  /* 0x00000002000085a7 */ /* 0x000ea400080010ff */
[----:B--2---:R-:W-:Y:S05]  /*95d0*/  @!P0 BRA `(.L_x_146) ;  /* 0xfffffffc00f08947 */ /* 0x004fea000383ffff */
[----:B------:R-:W-:Y:S05]  /*95e0*/  BRA `(.L_x_57) ;  /* 0xffffff9c002c7947 */ /* 0x000fea000383ffff */
.L_x_61:
[----:B------:R-:W-:-:S07]  /*95f0*/  MOV R0, UR6 ;  /* 0x0000000600007c02 */ /* 0x000fce0008000f00 */
.L_x_147:
[----:B--2---:R2:W4:Y:S02]  /*9600*/  SYNCS.PHASECHK.TRANS64.TRYWAIT P0, [R0+URZ], R2 ;  /* 0x00000002000075a7 */ /* 0x00452400080011ff */
[----:B----4-:R-:W-:Y:S05]  /*9610*/  @!P0 NANOSLEEP.SYNCS 0x989680 ;  /* 0x009896800000895d */ /* 0x010fea0003900000 */
[----:B------:R-:W4:Y:S02]  /*9620*/  @!P0 SYNCS.PHASECHK.TRANS64 P0, [R0+URZ], R2 ;  /* 0x00000002000085a7 */ /* 0x000f2400080010ff */
[----:B----4-:R-:W-:Y:S05]  /*9630*/  @!P0 BRA `(.L_x_147) ;  /* 0xfffffffc00f08947 */ /* 0x010fea000383ffff */
[----:B------:R-:W-:Y:S05]  /*9640*/  BRA `(.L_x_148) ;  /* 0xffffffa000087947 */ /* 0x000fea000383ffff */
.L_x_62:
[----:B------:R-:W-:-:S07]  /*9650*/  MOV R0, UR6 ;  /* 0x0000000600007c02 */ /* 0x000fce0008000f00 */
.L_x_149:
[----:B-1----:R1:W2:Y:S02]  /*9660*/  SYNCS.PHASECHK.TRANS64.TRYWAIT P0, [R0+URZ], R3 ;  /* 0x00000003000075a7 */ /* 0x0022a400080011ff */
[----:B--2---:R-:W-:Y:S05]  /*9670*/  @!P0 NANOSLEEP.SYNCS 0x989680 ;  /* 0x009896800000895d */ /* 0x004fea0003900000 */
[----:B------:R-:W2:Y:S02]  /*9680*/  @!P0 SYNCS.PHASECHK.TRANS64 P0, [R0+URZ], R3 ;  /* 0x00000003000085a7 */ /* 0x000ea400080010ff */
[----:B--2---:R-:W-:Y:S05]  /*9690*/  @!P0 BRA `(.L_x_149) ;  /* 0xfffffffc00f08947 */ /* 0x004fea000383ffff */
[----:B------:R-:W-:Y:S05]  /*96a0*/  BRA `(.L_x_150) ;  /* 0xffffffa000147947 */ /* 0x000fea000383ffff */
.L_x_63:
[----:B------:R-:W-:-:S07]  /*96b0*/  MOV R0, UR6 ;  /* 0x0000000600007c02 */ /* 0x000fce0008000f00 */
.L_x_151:
[----:B-1----:R1:W2:Y:S02]  /*96c0*/  SYNCS.PHASECHK.TRANS64.TRYWAIT P0, [R0+URZ], R3 ;  /* 0x00000003000075a7 */ /* 0x0022a400080011ff */
[----:B--2---:R-:W-:Y:S05]  /*96d0*/  @!P0 NANOSLEEP.SYNCS 0x989680 ;  /* 0x009896800000895d */ /* 0x004fea0003900000 */
[----:B------:R-:W2:Y:S02]  /*96e0*/  @!P0 SYNCS.PHASECHK.TRANS64 P0, [R0+URZ], R3 ;  /* 0x00000003000085a7 */ /* 0x000ea400080010ff */
[----:B--2---:R-:W-:Y:S05]  /*96f0*/  @!P0 BRA `(.L_x_151) ;  /* 0xfffffffc00f08947 */ /* 0x004fea000383ffff */
[----:B------:R-:W-:Y:S05]  /*9700*/  BRA `(.L_x_152) ;  /* 0xffffffa000207947 */ /* 0x000fea000383ffff */
.L_x_64:
[----:B-1----:R-:W-:-:S07]  /*9710*/  MOV R0, UR7 ;  /* 0x0000000700007c02 */ /* 0x002fce0008000f00 */
.L_x_153:
[----:B-1----:R1:W2:Y:S02]  /*9720*/  SYNCS.PHASECHK.TRANS64.TRYWAIT P0, [R0+URZ], R2 ;  /* 0x00000002000075a7 */ /* 0x0022a400080011ff */
[----:B--2---:R-:W-:Y:S05]  /*9730*/  @!P0 NANOSLEEP.SYNCS 0x989680 ;  /* 0x009896800000895d */ /* 0x004fea0003900000 */
[----:B------:R-:W2:Y:S02]  /*9740*/  @!P0 SYNCS.PHASECHK.TRANS64 P0, [R0+URZ], R2 ;  /* 0x00000002000085a7 */ /* 0x000ea400080010ff */
[----:B--2---:R-:W-:Y:S05]  /*9750*/  @!P0 BRA `(.L_x_153) ;  /* 0xfffffffc00f08947 */ /* 0x004fea000383ffff */
[----:B------:R-:W-:Y:S05]  /*9760*/  BRA `(.L_x_154) ;  /* 0xffffffa0002c7947 */ /* 0x000fea000383ffff */
.L_x_69:
[----:B--2---:R2:W3:Y:S02]  /*9770*/  SYNCS.PHASECHK.TRANS64.TRYWAIT P0, [R0+URZ+0xa0], R2 ;  /* 0x0000a002000075a7 */ /* 0x0044e400080011ff */
[----:B---3--:R-:W-:Y:S05]  /*9780*/  @!P0 NANOSLEEP.SYNCS 0x989680 ;  /* 0x009896800000895d */ /* 0x008fea0003900000 */
[----:B------:R-:W3:Y:S02]  /*9790*/  @!P0 SYNCS.PHASECHK.TRANS64 P0, [R0+URZ+0xa0], R2 ;  /* 0x0000a002000085a7 */ /* 0x000ee400080010ff */
[----:B---3--:R-:W-:Y:S05]  /*97a0*/  @!P0 BRA `(.L_x_69) ;  /* 0xfffffffc00f08947 */ /* 0x008fea000383ffff */
[----:B------:R-:W-:Y:S05]  /*97b0*/  BRA `(.L_x_155) ;  /* 0xffffffa400387947 */ /* 0x000fea000383ffff */
.L_x_72:
[----:B------:R-:W-:Y:S07]  /*97c0*/  MOV R0, UR7 ;  /* 0x0000000700007c02 */ /* 0x000fee0008000f00 */
.L_x_156:
[----:B--2---:R2:W3:Y:S02]  /*97d0*/  SYNCS.PHASECHK.TRANS64.TRYWAIT P0, [R0+URZ+0x98], R2 ;  /* 0x00009802000075a7 */ /* 0x0044e400080011ff */
[----:B---3--:R-:W-:Y:S05]  /*97e0*/  @!P0 NANOSLEEP.SYNCS 0x989680 ;  /* 0x009896800000895d */ /* 0x008fea0003900000 */
[----:B------:R-:W3:Y:S02]  /*97f0*/  @!P0 SYNCS.PHASECHK.TRANS64 P0, [R0+URZ+0x98], R2 ;  /* 0x00009802000085a7 */ /* 0x000ee400080010ff */
[----:B---3--:R-:W-:Y:S05]  /*9800*/  @!P0 BRA `(.L_x_156) ;  /* 0xfffffffc00f08947 */ /* 0x008fea000383ffff */
[----:B------:R-:W-:Y:S05]  /*9810*/  BRA `(.L_x_71) ;  /* 0xffffffa800187947 */ /* 0x000fea000383ffff */
.L_x_75:
[----:B------:R-:W-:Y:S07]  /*9820*/  MOV R0, UR7 ;  /* 0x0000000700007c02 */ /* 0x000fee0008000f00 */
.L_x_157:
[----:B-1----:R1:W2:Y:S02]  /*9830*/  SYNCS.PHASECHK.TRANS64.TRYWAIT P0, [R0+URZ+0x70], R14 ;  /* 0x0000700e000075a7 */ /* 0x0022a400080011ff */
[----:B--2---:R-:W-:Y:S05]  /*9840*/  @!P0 NANOSLEEP.SYNCS 0x989680 ;  /* 0x009896800000895d */ /* 0x004fea0003900000 */
[----:B------:R-:W2:Y:S02]  /*9850*/  @!P0 SYNCS.PHASECHK.TRANS64 P0, [R0+URZ+0x70], R14 ;  /* 0x0000700e000085a7 */ /* 0x000ea400080010ff */
[----:B--2---:R-:W-:Y:S05]  /*9860*/  @!P0 BRA `(.L_x_157) ;  /* 0xfffffffc00f08947 */ /* 0x004fea000383ffff */
[----:B------:R-:W-:Y:S05]  /*9870*/  BRA `(.L_x_158) ;  /* 0xffffffa800907947 */ /* 0x000fea000383ffff */
.L_x_76:
[----:B------:R-:W-:Y:S07]  /*9880*/  MOV R0, UR7 ;  /* 0x0000000700007c02 */ /* 0x000fee0008000f00 */
.L_x_159:
[----:B-1----:R1:W2:Y:S02]  /*9890*/  SYNCS.PHASECHK.TRANS64.TRYWAIT P0, [R0+URZ+0x78], R14 ;  /* 0x0000780e000075a7 */ /* 0x0022a400080011ff */
[----:B--2---:R-:W-:Y:S05]  /*98a0*/  @!P0 NANOSLEEP.SYNCS 0x989680 ;  /* 0x009896800000895d */ /* 0x004fea0003900000 */
[----:B------:R-:W2:Y:S02]  /*98b0*/  @!P0 SYNCS.PHASECHK.TRANS64 P0, [R0+URZ+0x78], R14 ;  /* 0x0000780e000085a7 */ /* 0x000ea400080010ff */
[----:B--2---:R-:W-:Y:S05]  /*98c0*/  @!P0 BRA `(.L_x_159) ;  /* 0xfffffffc00f08947 */ /* 0x004fea000383ffff */
[----:B------:R-:W-:Y:S05]  /*98d0*/  BRA `(.L_x_160) ;  /* 0xffffffa800c87947 */ /* 0x000fea000383ffff */
.L_x_77:
[----:B------:R-:W-:Y:S07]  /*98e0*/  MOV R0, UR7 ;  /* 0x0000000700007c02 */ /* 0x000fee0008000f00 */
.L_x_161:
[----:B-1----:R1:W2:Y:S02]  /*98f0*/  SYNCS.PHASECHK.TRANS64.TRYWAIT P0, [R0+URZ+0x80], R14 ;  /* 0x0000800e000075a7 */ /* 0x0022a400080011ff */
[----:B--2---:R-:W-:Y:S05]  /*9900*/  @!P0 NANOSLEEP.SYNCS 0x989680 ;  /* 0x009896800000895d */ /* 0x004fea0003900000 */
[----:B------:R-:W2:Y:S02]  /*9910*/  @!P0 SYNCS.PHASECHK.TRANS64 P0, [R0+URZ+0x80], R14 ;  /* 0x0000800e000085a7 */ /* 0x000ea400080010ff */
[----:B--2---:R-:W-:Y:S05]  /*9920*/  @!P0 BRA `(.L_x_161) ;  /* 0xfffffffc00f08947 */ /* 0x004fea000383ffff */
[----:B------:R-:W-:Y:S05]  /*9930*/  BRA `(.L_x_162) ;  /* 0xffffffac000c7947 */ /* 0x000fea000383ffff */
.L_x_78:
[----:B------:R-:W-:Y:S07]  /*9940*/  MOV R0, UR7 ;  /* 0x0000000700007c02 */ /* 0x000fee0008000f00 */
.L_x_163:
[----:B-1----:R1:W2:Y:S02]  /*9950*/  SYNCS.PHASECHK.TRANS64.TRYWAIT P0, [R0+URZ+0x88], R14 ;  /* 0x0000880e000075a7 */ /* 0x0022a400080011ff */
[----:B--2---:R-:W-:Y:S05]  /*9960*/  @!P0 NANOSLEEP.SYNCS 0x989680 ;  /* 0x009896800000895d */ /* 0x004fea0003900000 */
[----:B------:R-:W2:Y:S02]  /*9970*/  @!P0 SYNCS.PHASECHK.TRANS64 P0, [R0+URZ+0x88], R14 ;  /* 0x0000880e000085a7 */ /* 0x000ea400080010ff */
[----:B--2---:R-:W-:Y:S05]  /*9980*/  @!P0 BRA `(.L_x_163) ;  /* 0xfffffffc00f08947 */ /* 0x004fea000383ffff */
[----:B------:R-:W-:Y:S05]  /*9990*/  BRA `(.L_x_164) ;  /* 0xffffffac00907947 */ /* 0x000fea000383ffff */
.L_x_80:
[----:B------:R-:W-:-:S07]  /*99a0*/  MOV R0, UR7 ;  /* 0x0000000700007c02 */ /* 0x000fce0008000f00 */
.L_x_165:
[----:B-1----:R1:W3:Y:S02]  /*99b0*/  SYNCS.PHASECHK.TRANS64.TRYWAIT P0, [R0+URZ+0x70], R2 ;  /* 0x00007002000075a7 */ /* 0x0022e400080011ff */
[----:B---3--:R-:W-:Y:S05]  /*99c0*/  @!P0 NANOSLEEP.SYNCS 0x989680 ;  /* 0x009896800000895d */ /* 0x008fea0003900000 */
[----:B------:R-:W3:Y:S02]  /*99d0*/  @!P0 SYNCS.PHASECHK.TRANS64 P0, [R0+URZ+0x70], R2 ;  /* 0x00007002000085a7 */ /* 0x000ee400080010ff */
[----:B---3--:R-:W-:Y:S05]  /*99e0*/  @!P0 BRA `(.L_x_165) ;  /* 0xfffffffc00f08947 */ /* 0x008fea000383ffff */
[----:B------:R-:W-:Y:S05]  /*99f0*/  BRA `(.L_x_166) ;  /* 0xffffffb000007947 */ /* 0x000fea000383ffff */
.L_x_81:
[----:B-1----:R-:W-:-:S07]  /*9a00*/  MOV R0, UR7 ;  /* 0x0000000700007c02 */ /* 0x002fce0008000f00 */
.L_x_167:
[----:B-1----:R1:W3:Y:S02]  /*9a10*/  SYNCS.PHASECHK.TRANS64.TRYWAIT P0, [R0+URZ+0x78], R2 ;  /* 0x00007802000075a7 */ /* 0x0022e400080011ff */
[----:B---3--:R-:W-:Y:S05]  /*9a20*/  @!P0 NANOSLEEP.SYNCS 0x989680 ;  /* 0x009896800000895d */ /* 0x008fea0003900000 */
[----:B------:R-:W3:Y:S02]  /*9a30*/  @!P0 SYNCS.PHASECHK.TRANS64 P0, [R0+URZ+0x78], R2 ;  /* 0x00007802000085a7 */ /* 0x000ee400080010ff */
[----:B---3--:R-:W-:Y:S05]  /*9a40*/  @!P0 BRA `(.L_x_167) ;  /* 0xfffffffc00f08947 */ /* 0x008fea000383ffff */
[----:B------:R-:W-:Y:S05]  /*9a50*/  BRA `(.L_x_168) ;  /* 0xffffffac00f07947 */ /* 0x000fea000383ffff */
.L_x_82:
[----:B-1----:R-:W-:-:S07]  /*9a60*/  MOV R0, UR7 ;  /* 0x0000000700007c02 */ /* 0x002fce0008000f00 */
.L_x_169:
[----:B-1----:R1:W3:Y:S02]  /*9a70*/  SYNCS.PHASECHK.TRANS64.TRYWAIT P0, [R0+URZ+0x80], R2 ;  /* 0x00008002000075a7 */ /* 0x0022e400080011ff */
[----:B---3--:R-:W-:Y:S05]  /*9a80*/  @!P0 NANOSLEEP.SYNCS 0x989680 ;  /* 0x009896800000895d */ /* 0x008fea0003900000 */
[----:B------:R-:W3:Y:S02]  /*9a90*/  @!P0 SYNCS.PHASECHK.TRANS64 P0, [R0+URZ+0x80], R2 ;  /* 0x00008002000085a7 */ /* 0x000ee400080010ff */
[----:B---3--:R-:W-:Y:S05]  /*9aa0*/  @!P0 BRA `(.L_x_169) ;  /* 0xfffffffc00f08947 */ /* 0x008fea000383ffff */
[----:B------:R-:W-:Y:S05]  /*9ab0*/  BRA `(.L_x_170) ;  /* 0xffffffac00e07947 */ /* 0x000fea000383ffff */
.L_x_84:
[----:B--2---:R2:W4:Y:S02]  /*9ac0*/  SYNCS.PHASECHK.TRANS64.TRYWAIT P0, [R0+URZ+0xa0], R2 ;  /* 0x0000a002000075a7 */ /* 0x00452400080011ff */
[----:B----4-:R-:W-:Y:S05]  /*9ad0*/  @!P0 NANOSLEEP.SYNCS 0x989680 ;  /* 0x009896800000895d */ /* 0x010fea0003900000 */
[----:B------:R-:W4:Y:S02]  /*9ae0*/  @!P0 SYNCS.PHASECHK.TRANS64 P0, [R0+URZ+0xa0], R2 ;  /* 0x0000a002000085a7 */ /* 0x000f2400080010ff */
[----:B----4-:R-:W-:Y:S05]  /*9af0*/  @!P0 BRA `(.L_x_84) ;  /* 0xfffffffc00f08947 */ /* 0x010fea000383ffff */
[----:B------:R-:W-:Y:S05]  /*9b00*/  BRA `(.L_x_171) ;  /* 0xffffffb000ac7947 */ /* 0x000fea000383ffff */
.L_x_95:
[----:B-1----:R1:W3:Y:S02]  /*9b10*/  SYNCS.PHASECHK.TRANS64.TRYWAIT P1, [R2+URZ+0x50], R0 ;  /* 0x00005000020075a7 */ /* 0x0022e400080211ff */
[----:B---3--:R-:W-:Y:S05]  /*9b20*/  @!P1 NANOSLEEP.SYNCS 0x989680 ;  /* 0x009896800000995d */ /* 0x008fea0003900000 */
[----:B------:R-:W3:Y:S02]  /*9b30*/  @!P1 SYNCS.PHASECHK.TRANS64 P1, [R2+URZ+0x50], R0 ;  /* 0x00005000020095a7 */ /* 0x000ee400080210ff */
[----:B---3--:R-:W-:Y:S05]  /*9b40*/  @!P1 BRA `(.L_x_95) ;  /* 0xfffffffc00f09947 */ /* 0x008fea000383ffff */
[----:B------:R-:W-:Y:S05]  /*9b50*/  BRA `(.L_x_94) ;  /* 0xffffffbc00c47947 */ /* 0x000fea000383ffff */
.L_x_97:
[----:B-1----:R1:W2:Y:S02]  /*9b60*/  SYNCS.PHASECHK.TRANS64.TRYWAIT P0, [R113+URZ+0xc0], R3 ;  /* 0x0000c003710075a7 */ /* 0x0022a400080011ff */
[----:B--2---:R-:W-:Y:S05]  /*9b70*/  @!P0 NANOSLEEP.SYNCS 0x989680 ;  /* 0x009896800000895d */ /* 0x004fea0003900000 */
[----:B------:R-:W2:Y:S02]  /*9b80*/  @!P0 SYNCS.PHASECHK.TRANS64 P0, [R113+URZ+0xc0], R3 ;  /* 0x0000c003710085a7 */ /* 0x000ea400080010ff */
[----:B--2---:R-:W-:Y:S05]  /*9b90*/  @!P0 BRA `(.L_x_97) ;  /* 0xfffffffc00f08947 */ /* 0x004fea000383ffff */
[----:B------:R-:W-:Y:S05]  /*9ba0*/  BRA `(.L_x_96) ;  /* 0xffffffc000187947 */ /* 0x000fea000383ffff */
.L_x_105:
[----:B--2---:R2:W3:Y:S02]  /*9bb0*/  SYNCS.PHASECHK.TRANS64.TRYWAIT P0, [R0+URZ+0x50], R3 ;  /* 0x00005003000075a7 */ /* 0x0044e400080011ff */
[----:B---3--:R-:W-:Y:S05]  /*9bc0*/  @!P0 NANOSLEEP.SYNCS 0x989680 ;  /* 0x009896800000895d */ /* 0x008fea0003900000 */
[----:B------:R-:W3:Y:S02]  /*9bd0*/  @!P0 SYNCS.PHASECHK.TRANS64 P0, [R0+URZ+0x50], R3 ;  /* 0x00005003000085a7 */ /* 0x000ee400080010ff */
[----:B---3--:R-:W-:Y:S05]  /*9be0*/  @!P0 BRA `(.L_x_105) ;  /* 0xfffffffc00f08947 */ /* 0x008fea000383ffff */
[----:B------:R-:W-:Y:S05]  /*9bf0*/  BRA `(.L_x_104) ;  /* 0xffffffcc00087947 */ /* 0x000fea000383ffff */
.L_x_113:
[----:B--2---:R2:W3:Y:S02]  /*9c00*/  SYNCS.PHASECHK.TRANS64.TRYWAIT P0, [R0+URZ+0x50], R4 ;  /* 0x00005004000075a7 */ /* 0x0044e400080011ff */
[----:B---3--:R-:W-:Y:S05]  /*9c10*/  @!P0 NANOSLEEP.SYNCS 0x989680 ;  /* 0x009896800000895d */ /* 0x008fea0003900000 */
[----:B------:R-:W3:Y:S02]  /*9c20*/  @!P0 SYNCS.PHASECHK.TRANS64 P0, [R0+URZ+0x50], R4 ;  /* 0x00005004000085a7 */ /* 0x000ee400080010ff */
[----:B---3--:R-:W-:Y:S05]  /*9c30*/  @!P0 BRA `(.L_x_113) ;  /* 0xfffffffc00f08947 */ /* 0x008fea000383ffff */
[----:B------:R-:W-:Y:S05]  /*9c40*/  BRA `(.L_x_112) ;  /* 0xffffffd8004c7947 */ /* 0x000fea000383ffff */
.L_x_121:
[----:B--2---:R2:W3:Y:S02]  /*9c50*/  SYNCS.PHASECHK.TRANS64.TRYWAIT P0, [R0+URZ+0x50], R4 ;  /* 0x00005004000075a7 */ /* 0x0044e400080011ff */
[----:B---3--:R-:W-:Y:S05]  /*9c60*/  @!P0 NANOSLEEP.SYNCS 0x989680 ;  /* 0x009896800000895d */ /* 0x008fea0003900000 */
[----:B------:R-:W3:Y:S02]  /*9c70*/  @!P0 SYNCS.PHASECHK.TRANS64 P0, [R0+URZ+0x50], R4 ;  /* 0x00005004000085a7 */ /* 0x000ee400080010ff */
[----:B---3--:R-:W-:Y:S05]  /*9c80*/  @!P0 BRA `(.L_x_121) ;  /* 0xfffffffc00f08947 */ /* 0x008fea000383ffff */
[----:B------:R-:W-:Y:S05]  /*9c90*/  BRA `(.L_x_120) ;  /* 0xffffffe4009c7947 */ /* 0x000fea000383ffff */
        .weak           $__internal_0_$__cuda_sm10x_tcgen05_guardrail_trap_col_being_dealloced_not_returned_by_alloc
        .type           $__internal_0_$__cuda_sm10x_tcgen05_guardrail_trap_col_being_dealloced_not_returned_by_alloc,@function
        .size           $__internal_0_$__cuda_sm10x_tcgen05_guardrail_trap_col_being_dealloced_not_returned_by_alloc,($__internal_1_$__cuda_sm10x_tcgen05_guardrail_trap_phase_invalid_during_alloc - $__internal_0_$__cuda_sm10x_tcgen05_guardrail_trap_col_being_dealloced_not_returned_by_alloc)
$__internal_0_$__cuda_sm10x_tcgen05_guardrail_trap_col_being_dealloced_not_returned_by_alloc:
[----:B------:R-:W-:Y:S05]  /*9ca0*/  BPT.TRAP 0x1 ;  /* 0x000000040000795c */ /* 0x000fea0000300000 */
[----:B------:R-:W-:-:S04]  /*9cb0*/  HFMA2 R3, -RZ, RZ, 0, 0 ;  /* 0x00000000ff037431 */ /* 0x000fc800000001ff */
[----:B------:R-:W-:Y:S05]  /*9cc0*/  RET.REL.NODEC R2 `(_ZN7cutlass13device_kernelINS_4gemm6kernel13GemmUniversalIN4cute5tupleIJiiiiEEENS1_10collective13CollectiveMmaINS1_35MainloopSm100TmaUmmaWarpSpecializedILi5ELi2ELi4ENS5_IJNS4_1CILi1EEESB_SB_EEEEENS5_IJNSA_ILi64EEENSA_ILi256EEENSA_ILi128EEEEEENS_12float_e5m2_tENS5_IJlSB_lEEENS_12float_e4m3_tESJ_NS4_8TiledMMAINS4_8MMA_AtomIJNS4_10MMA_TraitsINS4_19SM100_MMA_F8F6F4_SSEJSI_SK_fSE_SF_NS4_17integral_constantINS4_4UMMA5MajorELSR_0EEESS_NSP_INSQ_7ScaleInELST_0EEESU_EEEEEENS4_6LayoutISC_NS5_IJNSA_ILi0EEESY_SY_EEEEENS5_IJNS4_10UnderscoreES11_S11_EEEEENS4_13SM90_TMA_LOADENS4_14ComposedLayoutINS4_7SwizzleILi3ELi4ELi3EEENS4_18smem_ptr_flag_bitsILi8EEENSX_INS5_IJNSA_ILi8EEESG_EEENS5_IJSG_SB_EEEEEEEvNS4_8identityES14_S1E_vS1F_EENS_8epilogue10collective18CollectiveEpilogueINS1H_23Sm100TmaWarpSpecializedILi4ELi2ELi32ELb0ELb0EEEJSH_NS5_IJNSX_ISE_SB_EES1M_EEESI_SJ_SI_SJ_NS1H_6fusion15FusionCallbacksIS1L_NS1O_17LinearCombinationISI_fSI_fLNS_15FloatRoundStyleE2EEESH_S1N_JEEENS4_5SM1004TMEM4LOAD26SM100_TMEM_LOAD_16dp32b32xES14_NS15_INS16_ILi2ELi4ELi3EEES19_NSX_INS5_IJS1A_SE_EEENS5_IJSE_SB_EEEEEEENS4_39AutoVectorizingCopyWithAssumedAlignmentILi128EEENS4_14SM90_TMA_STOREES22_S24_S24_EEEvvEEEEvNT_6ParamsE) ;  /* 0xffffff6002cc7950 */ /* 0x000fea0003c3ffff */
        .weak           $__internal_1_$__cuda_sm10x_tcgen05_guardrail_trap_phase_invalid_during_alloc
        .type           $__internal_1_$__cuda_sm10x_tcgen05_guardrail_trap_phase_invalid_during_alloc,@function
        .size           $__internal_1_$__cuda_sm10x_tcgen05_guardrail_trap_phase_invalid_during_alloc,($__internal_2_$__cuda_sm10x_tcgen05_guardrail_trap_unallocated_columns_being_dealloced - $__internal_1_$__cuda_sm10x_tcgen05_guardrail_trap_phase_invalid_during_alloc)
$__internal_1_$__cuda_sm10x_tcgen05_guardrail_trap_phase_invalid_during_alloc:
[----:B------:R-:W-:Y:S05]  /*9cd0*/  BPT.TRAP 0x1 ;  /* 0x000000040000795c */ /* 0x000fea0000300000 */
[----:B------:R-:W-:-:S04]  /*9ce0*/  MOV R3, 0x0 ;  /* 0x0000000000037802 */ /* 0x000fc80000000f00 */
[----:B------:R-:W-:Y:S05]  /*9cf0*/  RET.REL.NODEC R2 `(_ZN7cutlass13device_kernelINS_4gemm6kernel13GemmUniversalIN4cute5tupleIJiiiiEEENS1_10collective13CollectiveMmaINS1_35MainloopSm100TmaUmmaWarpSpecializedILi5ELi2ELi4ENS5_IJNS4_1CILi1EEESB_SB_EEEEENS5_IJNSA_ILi64EEENSA_ILi256EEENSA_ILi128EEEEEENS_12float_e5m2_tENS5_IJlSB_lEEENS_12float_e4m3_tESJ_NS4_8TiledMMAINS4_8MMA_AtomIJNS4_10MMA_TraitsINS4_19SM100_MMA_F8F6F4_SSEJSI_SK_fSE_SF_NS4_17integral_constantINS4_4UMMA5MajorELSR_0EEESS_NSP_INSQ_7ScaleInELST_0EEESU_EEEEEENS4_6LayoutISC_NS5_IJNSA_ILi0EEESY_SY_EEEEENS5_IJNS4_10UnderscoreES11_S11_EEEEENS4_13SM90_TMA_LOADENS4_14ComposedLayoutINS4_7SwizzleILi3ELi4ELi3EEENS4_18smem_ptr_flag_bitsILi8EEENSX_INS5_IJNSA_ILi8EEESG_EEENS5_IJSG_SB_EEEEEEEvNS4_8identityES14_S1E_vS1F_EENS_8epilogue10collective18CollectiveEpilogueINS1H_23Sm100TmaWarpSpecializedILi4ELi2ELi32ELb0ELb0EEEJSH_NS5_IJNSX_ISE_SB_EES1M_EEESI_SJ_SI_SJ_NS1H_6fusion15FusionCallbacksIS1L_NS1O_17LinearCombinationISI_fSI_fLNS_15FloatRoundStyleE2EEESH_S1N_JEEENS4_5SM1004TMEM4LOAD26SM100_TMEM_LOAD_16dp32b32xES14_NS15_INS16_ILi2ELi4ELi3EEES19_NSX_INS5_IJS1A_SE_EEENS5_IJSE_SB_EEEEEEENS4_39AutoVectorizingCopyWithAssumedAlignmentILi128EEENS4_14SM90_TMA_STOREES22_S24_S24_EEEvvEEEEvNT_6ParamsE) ;  /* 0xffffff6002c07950 */ /* 0x000fea0003c3ffff */
        .weak           $__internal_2_$__cuda_sm10x_tcgen05_guardrail_trap_unallocated_columns_being_dealloced
        .type           $__internal_2_$__cuda_sm10x_tcgen05_guardrail_trap_unallocated_columns_being_dealloced,@function
        .size           $__internal_2_$__cuda_sm10x_tcgen05_guardrail_trap_unallocated_columns_being_dealloced,(.L_x_173 - $__internal_2_$__cuda_sm10x_tcgen05_guardrail_trap_unallocated_columns_being_dealloced)
$__internal_2_$__cuda_sm10x_tcgen05_guardrail_trap_unallocated_columns_being_dealloced:
[----:B------:R-:W-:Y:S05]  /*9d00*/  BPT.TRAP 0x1 ;  /* 0x000000040000795c */ /* 0x000fea0000300000 */
[----:B------:R-:W-:-:S04]  /*9d10*/  HFMA2 R3, -RZ, RZ, 0, 0 ;  /* 0x00000000ff037431 */ /* 0x000fc800000001ff */
[----:B------:R-:W-:Y:S05]  /*9d20*/  RET.REL.NODEC R2 `(_ZN7cutlass13device_kernelINS_4gemm6kernel13GemmUniversalIN4cute5tupleIJiiiiEEENS1_10collective13CollectiveMmaINS1_35MainloopSm100TmaUmmaWarpSpecializedILi5ELi2ELi4ENS5_IJNS4_1CILi1EEESB_SB_EEEEENS5_IJNSA_ILi64EEENSA_ILi256EEENSA_ILi128EEEEEENS_12float_e5m2_tENS5_IJlSB_lEEENS_12float_e4m3_tESJ_NS4_8TiledMMAINS4_8MMA_AtomIJNS4_10MMA_TraitsINS4_19SM100_MMA_F8F6F4_SSEJSI_SK_fSE_SF_NS4_17integral_constantINS4_4UMMA5MajorELSR_0EEESS_NSP_INSQ_7ScaleInELST_0EEESU_EEEEEENS4_6LayoutISC_NS5_IJNSA_ILi0EEESY_SY_EEEEENS5_IJNS4_10UnderscoreES11_S11_EEEEENS4_13SM90_TMA_LOADENS4_14ComposedLayoutINS4_7SwizzleILi3ELi4ELi3EEENS4_18smem_ptr_flag_bitsILi8EEENSX_INS5_IJNSA_ILi8EEESG_EEENS5_IJSG_SB_EEEEEEEvNS4_8identityES14_S1E_vS1F_EENS_8epilogue10collective18CollectiveEpilogueINS1H_23Sm100TmaWarpSpecializedILi4ELi2ELi32ELb0ELb0EEEJSH_NS5_IJNSX_ISE_SB_EES1M_EEESI_SJ_SI_SJ_NS1H_6fusion15FusionCallbacksIS1L_NS1O_17LinearCombinationISI_fSI_fLNS_15FloatRoundStyleE2EEESH_S1N_JEEENS4_5SM1004TMEM4LOAD26SM100_TMEM_LOAD_16dp32b32xES14_NS15_INS16_ILi2ELi4ELi3EEES19_NSX_INS5_IJS1A_SE_EEENS5_IJSE_SB_EEEEEEENS4_39AutoVectorizingCopyWithAssumedAlignmentILi128EEENS4_14SM90_TMA_STOREES22_S24_S24_EEEvvEEEEvNT_6ParamsE) ;  /* 0xffffff6002b47950 */ /* 0x000fea0003c3ffff */
.L_x_172:
[----:B------:R-:W-:-:S00]  /*9d30*/  BRA `(.L_x_172) ;  /* 0xfffffffc00fc7947 */ /* 0x000fc0000383ffff */
[----:B------:R-:W-:-:S00]  /*9d40*/  NOP ;  /* 0x0000000000007918 */ /* 0x000fc00000000000 */
        /* <DEDUP_REMOVED lines=11> */
.L_x_173:


//--------------------- .nv.global.init           --------------------------
	.section	.nv.global.init,"aw",@progbits
.nv.global.init:
	.type		$str$27,@object
	.size		$str$27,($str$28 - $str$27)
$str$27:
        /*0000*/ 	.byte	0x28, 0x61, 0x64, 0x64, 0x72, 0x65, 0x73, 0x73, 0x20, 0x26, 0x20, 0x6d, 0x61, 0x73, 0x6b, 0x29
        /*0010*/ 	.byte	0x20, 0x3d, 0x3d, 0x20, 0x30, 0x00
	.type		$str$28,@object
	.size		$str$28,($str$26 - $str$28)
$str$28:
        /*0016*/ 	.byte	0x2f, 0x74, 0x6d, 0x70, 0x2f, 0x63, 0x75, 0x74, 0x6c, 0x61, 0x73, 0x73, 0x5f, 0x73, 0x77, 0x65
        /*0026*/ 	.byte	0x65, 0x70, 0x5f, 0x73, 0x72, 0x63, 0x2f, 0x69, 0x6e, 0x63, 0x6c, 0x75, 0x64, 0x65, 0x2f, 0x63
        /*0036*/ 	.byte	0x75, 0x74, 0x65, 0x2f, 0x70, 0x6f, 0x69, 0x6e, 0x74, 0x65, 0x72, 0x5f, 0x66, 0x6c, 0x61, 0x67
        /*0046*/ 	.byte	0x67, 0x65, 0x64, 0x2e, 0x68, 0x70, 0x70, 0x00
	.type		$str$26,@object
	.size		$str$26,($str$25 - $str$26)
$str$26:
        /*004e*/ 	.byte	0x2f, 0x74, 0x6d, 0x70, 0x2f, 0x63, 0x75, 0x74, 0x6c, 0x61, 0x73, 0x73, 0x5f, 0x73, 0x77, 0x65
        /*005e*/ 	.byte	0x65, 0x70, 0x5f, 0x73, 0x72, 0x63, 0x2f, 0x69, 0x6e, 0x63, 0x6c, 0x75, 0x64, 0x65, 0x2f, 0x63
        /*006e*/ 	.byte	0x75, 0x74, 0x65, 0x2f, 0x61, 0x74, 0x6f, 0x6d, 0x2f, 0x63, 0x6f, 0x70, 0x79, 0x5f, 0x74, 0x72
        /*007e*/ 	.byte	0x61, 0x69, 0x74, 0x73, 0x5f, 0x73, 0x6d, 0x31, 0x30, 0x30, 0x2e, 0x68, 0x70, 0x70, 0x00
	.type		$str$25,@object
	.size		$str$25,(__unnamed_1 - $str$25)
$str$25:
        /*008d*/ 	.byte	0x28, 0x28, 0x75, 0x69, 0x6e, 0x74, 0x33, 0x32, 0x5f, 0x74, 0x28, 0x74, 0x68, 0x72, 0x65, 0x61
        /*009d*/ 	.byte	0x64, 0x49, 0x64, 0x78, 0x2e, 0x78, 0x29, 0x20, 0x2f, 0x20, 0x33, 0x32, 0x29, 0x20, 0x25, 0x20
        /*00ad*/ 	.byte	0x34, 0x29, 0x20, 0x3d, 0x3d, 0x20, 0x28, 0x28, 0x28, 0x74, 0x6d, 0x65, 0x6d, 0x5f, 0x61, 0x64
        /*00bd*/ 	.byte	0x64, 0x72, 0x20, 0x3e, 0x3e, 0x20, 0x31, 0x36, 0x29, 0x20, 0x2f, 0x20, 0x33, 0x32, 0x29, 0x20
        /*00cd*/ 	.byte	0x25, 0x20, 0x34, 0x29, 0x00
	.type		__unnamed_1,@object
	.size		__unnamed_1,(__unnamed_2 - __unnamed_1)
__unnamed_1:
        /*00d2*/ 	.byte	0x61, 0x75, 0x74, 0x6f, 0x20, 0x63, 0x75, 0x74, 0x65, 0x3a, 0x3a, 0x61, 0x73, 0x5f, 0x70, 0x6f
        /* <DEDUP_REMOVED lines=24> */
        /*0262*/ 	.byte	0x3c, 0x34, 0x30, 0x39, 0x36, 0x3e, 0x3e, 0x3e, 0x3e, 0x5d, 0x00
	.type		__unnamed_2,@object
	.size		__unnamed_2,(__unnamed_3 - __unnamed_2)
__unnamed_2:
        /* <DEDUP_REMOVED lines=26> */
	.type		__unnamed_3,@object
	.size		__unnamed_3,(.L_3 - __unnamed_3)
__unnamed_3:
        /* <DEDUP_REMOVED lines=40> */
        /*0688*/ 	.byte	0x74, 0x65, 0x3a, 0x3a, 0x43, 0x3c, 0x30, 0x3e, 0x3e, 0x3e, 0x3e, 0x5d, 0x00
.L_3:


//--------------------- .nv.shared._ZN7cutlass13device_kernelINS_4gemm6kernel13GemmUniversalIN4cute5tupleIJiiiiEEENS1_10collective13CollectiveMmaINS1_35MainloopSm100TmaUmmaWarpSpecializedILi5ELi2ELi4ENS5_IJNS4_1CILi1EEESB_SB_EEEEENS5_IJNSA_ILi64EEENSA_ILi256EEENSA_ILi128EEEEEENS_12float_e5m2_tENS5_IJlSB_lEEENS_12float_e4m3_tESJ_NS4_8TiledMMAINS4_8MMA_AtomIJNS4_10MMA_TraitsINS4_19SM100_MMA_F8F6F4_SSEJSI_SK_fSE_SF_NS4_17integral_constantINS4_4UMMA5MajorELSR_0EEESS_NSP_INSQ_7ScaleInELST_0EEESU_EEEEEENS4_6LayoutISC_NS5_IJNSA_ILi0EEESY_SY_EEEEENS5_IJNS4_10UnderscoreES11_S11_EEEEENS4_13SM90_TMA_LOADENS4_14ComposedLayoutINS4_7SwizzleILi3ELi4ELi3EEENS4_18smem_ptr_flag_bitsILi8EEENSX_INS5_IJNSA_ILi8EEESG_EEENS5_IJSG_SB_EEEEEEEvNS4_8identityES14_S1E_vS1F_EENS_8epilogue10collective18CollectiveEpilogueINS1H_23Sm100TmaWarpSpecializedILi4ELi2ELi32ELb0ELb0EEEJSH_NS5_IJNSX_ISE_SB_EES1M_EEESI_SJ_SI_SJ_NS1H_6fusion15FusionCallbacksIS1L_NS1O_17LinearCombinationISI_fSI_fLNS_15FloatRoundStyleE2EEESH_S1N_JEEENS4_5SM1004TMEM4LOAD26SM100_TMEM_LOAD_16dp32b32xES14_NS15_INS16_ILi2ELi4ELi3EEES19_NSX_INS5_IJS1A_SE_EEENS5_IJSE_SB_EEEEEEENS4_39AutoVectorizingCopyWithAssumedAlignmentILi128EEENS4_14SM90_TMA_STOREES22_S24_S24_EEEvvEEEEvNT_6ParamsE --------------------------
	.section	.nv.shared._ZN7cutlass13device_kernelINS_4gemm6kernel13GemmUniversalIN4cute5tupleIJiiiiEEENS1_10collective13CollectiveMmaINS1_35MainloopSm100TmaUmmaWarpSpecializedILi5ELi2ELi4ENS5_IJNS4_1CILi1EEESB_SB_EEEEENS5_IJNSA_ILi64EEENSA_ILi256EEENSA_ILi128EEEEEENS_12float_e5m2_tENS5_IJlSB_lEEENS_12float_e4m3_tESJ_NS4_8TiledMMAINS4_8MMA_AtomIJNS4_10MMA_TraitsINS4_19SM100_MMA_F8F6F4_SSEJSI_SK_fSE_SF_NS4_17integral_constantINS4_4UMMA5MajorELSR_0EEESS_NSP_INSQ_7ScaleInELST_0EEESU_EEEEEENS4_6LayoutISC_NS5_IJNSA_ILi0EEESY_SY_EEEEENS5_IJNS4_10UnderscoreES11_S11_EEEEENS4_13SM90_TMA_LOADENS4_14ComposedLayoutINS4_7SwizzleILi3ELi4ELi3EEENS4_18smem_ptr_flag_bitsILi8EEENSX_INS5_IJNSA_ILi8EEESG_EEENS5_IJSG_SB_EEEEEEEvNS4_8identityES14_S1E_vS1F_EENS_8epilogue10collective18CollectiveEpilogueINS1H_23Sm100TmaWarpSpecializedILi4ELi2ELi32ELb0ELb0EEEJSH_NS5_IJNSX_ISE_SB_EES1M_EEESI_SJ_SI_SJ_NS1H_6fusion15FusionCallbacksIS1L_NS1O_17LinearCombinationISI_fSI_fLNS_15FloatRoundStyleE2EEESH_S1N_JEEENS4_5SM1004TMEM4LOAD26SM100_TMEM_LOAD_16dp32b32xES14_NS15_INS16_ILi2ELi4ELi3EEES19_NSX_INS5_IJS1A_SE_EEENS5_IJSE_SB_EEEEEEENS4_39AutoVectorizingCopyWithAssumedAlignmentILi128EEENS4_14SM90_TMA_STOREES22_S24_S24_EEEvvEEEEvNT_6ParamsE,"aw",@nobits
	.sectionflags	@""
	.align	16
	.zero		1024


//--------------------- .nv.shared.reserved.0     --------------------------
	.section	.nv.shared.reserved.0,"aw",@nobits
	.weak		__nv_reservedSMEM_offset_0_alias
	.size		__nv_reservedSMEM_offset_0_alias, 0, 64
	.other		__nv_reservedSMEM_offset_0_alias,@"STO_CUDA_RESERVED_SHARED STV_DEFAULT"
__nv_reservedSMEM_offset_0_alias:
	.zero		0
.nv.shared.reserved.0:
	.zero		64
	.weak		__nv_reservedSMEM_tcgen05_partition
	.type		__nv_reservedSMEM_tcgen05_partition,@object
	.size		__nv_reservedSMEM_tcgen05_partition,(.L_0 - __nv_reservedSMEM_tcgen05_partition)
__nv_reservedSMEM_tcgen05_partition:
	.zero		32
.L_0:


//--------------------- .nv.global                --------------------------
	.section	.nv.global,"aw",@nobits
.nv.global:
	.type		_ZN40_INTERNAL_05ec5986_4_k_cu_4b7b9b92_283424cute1_E,@object
	.size		_ZN40_INTERNAL_05ec5986_4_k_cu_4b7b9b92_283424cute1_E,(_ZN40_INTERNAL_05ec5986_4_k_cu_4b7b9b92_283424cuda3std3__45__cpo6cbeginE - _ZN40_INTERNAL_05ec5986_4_k_cu_4b7b9b92_283424cute1_E)
_ZN40_INTERNAL_05ec5986_4_k_cu_4b7b9b92_283424cute1_E:
	.zero		1
	.type		_ZN40_INTERNAL_05ec5986_4_k_cu_4b7b9b92_283424cuda3std3__45__cpo6cbeginE,@object
	.size		_ZN40_INTERNAL_05ec5986_4_k_cu_4b7b9b92_283424cuda3std3__45__cpo6cbeginE,(_ZN40_INTERNAL_05ec5986_4_k_cu_4b7b9b92_283424cuda3std3__48in_placeE - _ZN40_INTERNAL_05ec5986_4_k_cu_4b7b9b92_283424cuda3std3__45__cpo6cbeginE)
_ZN40_INTERNAL_05ec5986_4_k_cu_4b7b9b92_283424cuda3std3__45__cpo6cbeginE:
	.zero		1
	.type		_ZN40_INTERNAL_05ec5986_4_k_cu_4b7b9b92_283424cuda3std3__48in_placeE,@object
	.size		_ZN40_INTERNAL_05ec5986_4_k_cu_4b7b9b92_283424cuda3std3__48in_placeE,(_ZN40_INTERNAL_05ec5986_4_k_cu_4b7b9b92_283424cuda3std6ranges3__45__cpo9iter_moveE - _ZN40_INTERNAL_05ec5986_4_k_cu_4b7b9b92_283424cuda3std3__48in_placeE)
_ZN40_INTERNAL_05ec5986_4_k_cu_4b7b9b92_283424cuda3std3__48in_placeE:
	.zero		1
	.type		_ZN40_INTERNAL_05ec5986_4_k_cu_4b7b9b92_283424cuda3std6ranges3__45__cpo9iter_moveE,@object
	.size		_ZN40_INTERNAL_05ec5986_4_k_cu_4b7b9b92_283424cuda3std6ranges3__45__cpo9iter_moveE,(_ZN40_INTERNAL_05ec5986_4_k_cu_4b7b9b92_283424cuda3std3__45__cpo5beginE - _ZN40_INTERNAL_05ec5986_4_k_cu_4b7b9b92_283424cuda3std6ranges3__45__cpo9iter_moveE)
_ZN40_INTERNAL_05ec5986_4_k_cu_4b7b9b92_283424cuda3std6ranges3__45__cpo9iter_moveE:
	.zero		1
	.type		_ZN40_INTERNAL_05ec5986_4_k_cu_4b7b9b92_283424cuda3std3__45__cpo5beginE,@object
	.size		_ZN40_INTERNAL_05ec5986_4_k_cu_4b7b9b92_283424cuda3std3__45__cpo5beginE,(_ZN40_INTERNAL_05ec5986_4_k_cu_4b7b9b92_283424cuda3std3__442_GLOBAL__N__05ec5986_4_k_cu_4b7b9b92_283426ignoreE - _ZN40_INTERNAL_05ec5986_4_k_cu_4b7b9b92_283424cuda3std3__45__cpo5beginE)
_ZN40_INTERNAL_05ec5986_4_k_cu_4b7b9b92_283424cuda3std3__45__cpo5beginE:
	.zero		1
	.type		_ZN40_INTERNAL_05ec5986_4_k_cu_4b7b9b92_283424cuda3std3__442_GLOBAL__N__05ec5986_4_k_cu_4b7b9b92_283426ignoreE,@object
	.size		_ZN40_INTERNAL_05ec5986_4_k_cu_4b7b9b92_283424cuda3std3__442_GLOBAL__N__05ec5986_4_k_cu_4b7b9b92_283426ignoreE,(_ZN40_INTERNAL_05ec5986_4_k_cu_4b7b9b92_283424cute7productE - _ZN40_INTERNAL_05ec5986_4_k_cu_4b7b9b92_283424cuda3std3__442_GLOBAL__N__05ec5986_4_k_cu_4b7b9b92_283426ignoreE)
_ZN40_INTERNAL_05ec5986_4_k_cu_4b7b9b92_283424cuda3std3__442_GLOBAL__N__05ec5986_4_k_cu_4b7b9b92_283426ignoreE:
	.zero		1
	.type		_ZN40_INTERNAL_05ec5986_4_k_cu_4b7b9b92_283424cute7productE,@object
	.size		_ZN40_INTERNAL_05ec5986_4_k_cu_4b7b9b92_283424cute7productE,(_ZN40_INTERNAL_05ec5986_4_k_cu_4b7b9b92_283424cuda3std3__45__cpo3endE - _ZN40_INTERNAL_05ec5986_4_k_cu_4b7b9b92_283424cute7productE)
_ZN40_INTERNAL_05ec5986_4_k_cu_4b7b9b92_283424cute7productE:
	.zero		1
	.type		_ZN40_INTERNAL_05ec5986_4_k_cu_4b7b9b92_283424cuda3std3__45__cpo3endE,@object
	.size		_ZN40_INTERNAL_05ec5986_4_k_cu_4b7b9b92_283424cuda3std3__45__cpo3endE,(_ZN40_INTERNAL_05ec5986_4_k_cu_4b7b9b92_283424cuda3std3__419piecewise_constructE - _ZN40_INTERNAL_05ec5986_4_k_cu_4b7b9b92_283424cuda3std3__45__cpo3endE)
_ZN40_INTERNAL_05ec5986_4_k_cu_4b7b9b92_283424cuda3std3__45__cpo3endE:
	.zero		1
	.type		_ZN40_INTERNAL_05ec5986_4_k_cu_4b7b9b92_283424cuda3std3__419piecewise_constructE,@object
	.size		_ZN40_INTERNAL_05ec5986_4_k_cu_4b7b9b92_283424cuda3std3__419piecewise_constructE,(_ZN40_INTERNAL_05ec5986_4_k_cu_4b7b9b92_283424cuda3std3__45__cpo4cendE - _ZN40_INTERNAL_05ec5986_4_k_cu_4b7b9b92_283424cuda3std3__419piecewise_constructE)
_ZN40_INTERNAL_05ec5986_4_k_cu_4b7b9b92_283424cuda3std3__419piecewise_constructE:
	.zero		1
	.type		_ZN40_INTERNAL_05ec5986_4_k_cu_4b7b9b92_283424cuda3std3__45__cpo4cendE,@object
	.size		_ZN40_INTERNAL_05ec5986_4_k_cu_4b7b9b92_283424cuda3std3__45__cpo4cendE,(_ZN40_INTERNAL_05ec5986_4_k_cu_4b7b9b92_283424cuda3std6ranges3__45__cpo4swapE - _ZN40_INTERNAL_05ec5986_4_k_cu_4b7b9b92_283424cuda3std3__45__cpo4cendE)
_ZN40_INTERNAL_05ec5986_4_k_cu_4b7b9b92_283424cuda3std3__45__cpo4cendE:
	.zero		1
	.type		_ZN40_INTERNAL_05ec5986_4_k_cu_4b7b9b92_283424cuda3std6ranges3__45__cpo4swapE,@object
	.size		_ZN40_INTERNAL_05ec5986_4_k_cu_4b7b9b92_283424cuda3std6ranges3__45__cpo4swapE,(.L_11 - _ZN40_INTERNAL_05ec5986_4_k_cu_4b7b9b92_283424cuda3std6ranges3__45__cpo4swapE)
_ZN40_INTERNAL_05ec5986_4_k_cu_4b7b9b92_283424cuda3std6ranges3__45__cpo4swapE:
	.zero		1
.L_11:


//--------------------- .nv.constant0._ZN7cutlass13device_kernelINS_4gemm6kernel13GemmUniversalIN4cute5tupleIJiiiiEEENS1_10collective13CollectiveMmaINS1_35MainloopSm100TmaUmmaWarpSpecializedILi5ELi2ELi4ENS5_IJNS4_1CILi1EEESB_SB_EEEEENS5_IJNSA_ILi64EEENSA_ILi256EEENSA_ILi128EEEEEENS_12float_e5m2_tENS5_IJlSB_lEEENS_12float_e4m3_tESJ_NS4_8TiledMMAINS4_8MMA_AtomIJNS4_10MMA_TraitsINS4_19SM100_MMA_F8F6F4_SSEJSI_SK_fSE_SF_NS4_17integral_constantINS4_4UMMA5MajorELSR_0EEESS_NSP_INSQ_7ScaleInELST_0EEESU_EEEEEENS4_6LayoutISC_NS5_IJNSA_ILi0EEESY_SY_EEEEENS5_IJNS4_10UnderscoreES11_S11_EEEEENS4_13SM90_TMA_LOADENS4_14ComposedLayoutINS4_7SwizzleILi3ELi4ELi3EEENS4_18smem_ptr_flag_bitsILi8EEENSX_INS5_IJNSA_ILi8EEESG_EEENS5_IJSG_SB_EEEEEEEvNS4_8identityES14_S1E_vS1F_EENS_8epilogue10collective18CollectiveEpilogueINS1H_23Sm100TmaWarpSpecializedILi4ELi2ELi32ELb0ELb0EEEJSH_NS5_IJNSX_ISE_SB_EES1M_EEESI_SJ_SI_SJ_NS1H_6fusion15FusionCallbacksIS1L_NS1O_17LinearCombinationISI_fSI_fLNS_15FloatRoundStyleE2EEESH_S1N_JEEENS4_5SM1004TMEM4LOAD26SM100_TMEM_LOAD_16dp32b32xES14_NS15_INS16_ILi2ELi4ELi3EEES19_NSX_INS5_IJS1A_SE_EEENS5_IJSE_SB_EEEEEEENS4_39AutoVectorizingCopyWithAssumedAlignmentILi128EEENS4_14SM90_TMA_STOREES22_S24_S24_EEEvvEEEEvNT_6ParamsE --------------------------
	.section	.nv.constant0._ZN7cutlass13device_kernelINS_4gemm6kernel13GemmUniversalIN4cute5tupleIJiiiiEEENS1_10collective13CollectiveMmaINS1_35MainloopSm100TmaUmmaWarpSpecializedILi5ELi2ELi4ENS5_IJNS4_1CILi1EEESB_SB_EEEEENS5_IJNSA_ILi64EEENSA_ILi256EEENSA_ILi128EEEEEENS_12float_e5m2_tENS5_IJlSB_lEEENS_12float_e4m3_tESJ_NS4_8TiledMMAINS4_8MMA_AtomIJNS4_10MMA_TraitsINS4_19SM100_MMA_F8F6F4_SSEJSI_SK_fSE_SF_NS4_17integral_constantINS4_4UMMA5MajorELSR_0EEESS_NSP_INSQ_7ScaleInELST_0EEESU_EEEEEENS4_6LayoutISC_NS5_IJNSA_ILi0EEESY_SY_EEEEENS5_IJNS4_10UnderscoreES11_S11_EEEEENS4_13SM90_TMA_LOADENS4_14ComposedLayoutINS4_7SwizzleILi3ELi4ELi3EEENS4_18smem_ptr_flag_bitsILi8EEENSX_INS5_IJNSA_ILi8EEESG_EEENS5_IJSG_SB_EEEEEEEvNS4_8identityES14_S1E_vS1F_EENS_8epilogue10collective18CollectiveEpilogueINS1H_23Sm100TmaWarpSpecializedILi4ELi2ELi32ELb0ELb0EEEJSH_NS5_IJNSX_ISE_SB_EES1M_EEESI_SJ_SI_SJ_NS1H_6fusion15FusionCallbacksIS1L_NS1O_17LinearCombinationISI_fSI_fLNS_15FloatRoundStyleE2EEESH_S1N_JEEENS4_5SM1004TMEM4LOAD26SM100_TMEM_LOAD_16dp32b32xES14_NS15_INS16_ILi2ELi4ELi3EEES19_NSX_INS5_IJS1A_SE_EEENS5_IJSE_SB_EEEEEEENS4_39AutoVectorizingCopyWithAssumedAlignmentILi128EEENS4_14SM90_TMA_STOREES22_S24_S24_EEEvvEEEEvNT_6ParamsE,"a",@progbits
	.sectionflags	@""
	.align	4
.nv.constant0._ZN7cutlass13device_kernelINS_4gemm6kernel13GemmUniversalIN4cute5tupleIJiiiiEEENS1_10collective13CollectiveMmaINS1_35MainloopSm100TmaUmmaWarpSpecializedILi5ELi2ELi4ENS5_IJNS4_1CILi1EEESB_SB_EEEEENS5_IJNSA_ILi64EEENSA_ILi256EEENSA_ILi128EEEEEENS_12float_e5m2_tENS5_IJlSB_lEEENS_12float_e4m3_tESJ_NS4_8TiledMMAINS4_8MMA_AtomIJNS4_10MMA_TraitsINS4_19SM100_MMA_F8F6F4_SSEJSI_SK_fSE_SF_NS4_17integral_constantINS4_4UMMA5MajorELSR_0EEESS_NSP_INSQ_7ScaleInELST_0EEESU_EEEEEENS4_6LayoutISC_NS5_IJNSA_ILi0EEESY_SY_EEEEENS5_IJNS4_10UnderscoreES11_S11_EEEEENS4_13SM90_TMA_LOADENS4_14ComposedLayoutINS4_7SwizzleILi3ELi4ELi3EEENS4_18smem_ptr_flag_bitsILi8EEENSX_INS5_IJNSA_ILi8EEESG_EEENS5_IJSG_SB_EEEEEEEvNS4_8identityES14_S1E_vS1F_EENS_8epilogue10collective18CollectiveEpilogueINS1H_23Sm100TmaWarpSpecializedILi4ELi2ELi32ELb0ELb0EEEJSH_NS5_IJNSX_ISE_SB_EES1M_EEESI_SJ_SI_SJ_NS1H_6fusion15FusionCallbacksIS1L_NS1O_17LinearCombinationISI_fSI_fLNS_15FloatRoundStyleE2EEESH_S1N_JEEENS4_5SM1004TMEM4LOAD26SM100_TMEM_LOAD_16dp32b32xES14_NS15_INS16_ILi2ELi4ELi3EEES19_NSX_INS5_IJS1A_SE_EEENS5_IJSE_SB_EEEEEEENS4_39AutoVectorizingCopyWithAssumedAlignmentILi128EEENS4_14SM90_TMA_STOREES22_S24_S24_EEEvvEEEEvNT_6ParamsE:
	.zero		2944


//--------------------- SYMBOLS --------------------------

	.type		.nv.reservedSmem.offset0,@object
	.size		.nv.reservedSmem.offset0,0x4
	.type		.nv.reservedSmem.cap,@object
	.size		.nv.reservedSmem.cap,0x4
	.type		__assertfail,@function
